	.target	sm_90a

	.elftype	@"ET_EXEC"


//--------------------- .note.nv.tkinfo           --------------------------
	.section	.note.nv.tkinfo,"",@"SHT_NOTE"
	.sectionflags	@"SHF_NOTE_NV_TKINFO"
	.tkinfo
        /*0018*/ 	.word	0x00000002
        /*0030*/ 	.string	""
        /*0030*/ 	.string	"ptxas"
        /*0030*/ 	.string	"Cuda compilation tools, release 13.0, V13.0.88"
        /*0030*/ 	.string	"Build cuda_13.0.r13.0/compiler.36424714_0"
        /*0030*/ 	.string	"-arch sm_90a -m 64 "



//--------------------- .note.nv.cuinfo           --------------------------
	.section	.note.nv.cuinfo,"",@"SHT_NOTE"
	.sectionflags	@"SHF_NOTE_NV_CUINFO"
        /*0018*/ 	.short	0x0002
        /*001a*/ 	.short	0x005a
        /*001c*/ 	.short	0x0082
	.zero		2


//--------------------- .nv.info                  --------------------------
	.section	.nv.info,"",@"SHT_CUDA_INFO"
	.align	4


	//----- nvinfo : EIATTR_REGCOUNT
	.align		4
        /*0000*/ 	.byte	0x04, 0x2f
        /*0002*/ 	.short	(.L_15 - .L_14)
	.align		4
.L_14:
        /*0004*/ 	.word	index@(_ZN7cutlass13device_kernelINS_4gemm6kernel13GemmUniversalIN4cute5tupleIJiiiiEEENS1_10collective13CollectiveMmaINS1_34MainloopSm90TmaGmmaWarpSpecializedILi4ENS5_IJNS4_1CILi2EEESB_NSA_ILi1EEEEEENS1_35KernelTmaWarpSpecializedCooperativeEEENS5_IJNSA_ILi256EEENSA_ILi128EEESH_EEENS_6half_tENS5_IJlSC_lEEESJ_SK_NS4_8TiledMMAINS4_8MMA_AtomIJNS4_4SM904GMMA26MMA_64x128x16_F32F16F16_SSILNSO_5MajorE0ELSQ_0ELNSO_7ScaleInE1ELSR_1EEEEEENS4_6LayoutINS5_IJSB_SC_SC_EEENS5_IJSC_NSA_ILi0EEESW_EEEEENS5_IJNS4_10UnderscoreESZ_SZ_EEEEENS4_23SM90_TMA_LOAD_MULTICASTENS4_14ComposedLayoutINS4_7SwizzleILi3ELi4ELi3EEENS4_18smem_ptr_flag_bitsILi16EEENSU_INS5_IJNSA_ILi8EEENSA_ILi64EEEEEENS5_IJS19_SC_EEEEEEEvNS4_8identityES12_S1D_vS1E_EENS_8epilogue10collective6detail29Sm90TmaWarpSpecializedAdapterINS1H_15DefaultEpilogueISJ_SK_SK_NS1G_6thread17LinearCombinationISJ_Li1EffLNS1L_9ScaleType4KindE0ELNS_15FloatRoundStyleE2ESJ_EENS1_15EpilogueDefaultEEEEEvvEEEEvNT_6ParamsE)
        /*0008*/ 	.word	0x000000a8


	//----- nvinfo : EIATTR_FRAME_SIZE
	.align		4
.L_15:
        /*000c*/ 	.byte	0x04, 0x11
        /*000e*/ 	.short	(.L_17 - .L_16)
	.align		4
.L_16:
        /*0010*/ 	.word	index@(_ZN7cutlass13device_kernelINS_4gemm6kernel13GemmUniversalIN4cute5tupleIJiiiiEEENS1_10collective13CollectiveMmaINS1_34MainloopSm90TmaGmmaWarpSpecializedILi4ENS5_IJNS4_1CILi2EEESB_NSA_ILi1EEEEEENS1_35KernelTmaWarpSpecializedCooperativeEEENS5_IJNSA_ILi256EEENSA_ILi128EEESH_EEENS_6half_tENS5_IJlSC_lEEESJ_SK_NS4_8TiledMMAINS4_8MMA_AtomIJNS4_4SM904GMMA26MMA_64x128x16_F32F16F16_SSILNSO_5MajorE0ELSQ_0ELNSO_7ScaleInE1ELSR_1EEEEEENS4_6LayoutINS5_IJSB_SC_SC_EEENS5_IJSC_NSA_ILi0EEESW_EEEEENS5_IJNS4_10UnderscoreESZ_SZ_EEEEENS4_23SM90_TMA_LOAD_MULTICASTENS4_14ComposedLayoutINS4_7SwizzleILi3ELi4ELi3EEENS4_18smem_ptr_flag_bitsILi16EEENSU_INS5_IJNSA_ILi8EEENSA_ILi64EEEEEENS5_IJS19_SC_EEEEEEEvNS4_8identityES12_S1D_vS1E_EENS_8epilogue10collective6detail29Sm90TmaWarpSpecializedAdapterINS1H_15DefaultEpilogueISJ_SK_SK_NS1G_6thread17LinearCombinationISJ_Li1EffLNS1L_9ScaleType4KindE0ELNS_15FloatRoundStyleE2ESJ_EENS1_15EpilogueDefaultEEEEEvvEEEEvNT_6ParamsE)
        /*0014*/ 	.word	0x00000000


	//----- nvinfo : EIATTR_MIN_STACK_SIZE
	.align		4
.L_17:
        /*0018*/ 	.byte	0x04, 0x12
        /*001a*/ 	.short	(.L_19 - .L_18)
	.align		4
.L_18:
        /*001c*/ 	.word	index@(_ZN7cutlass13device_kernelINS_4gemm6kernel13GemmUniversalIN4cute5tupleIJiiiiEEENS1_10collective13CollectiveMmaINS1_34MainloopSm90TmaGmmaWarpSpecializedILi4ENS5_IJNS4_1CILi2EEESB_NSA_ILi1EEEEEENS1_35KernelTmaWarpSpecializedCooperativeEEENS5_IJNSA_ILi256EEENSA_ILi128EEESH_EEENS_6half_tENS5_IJlSC_lEEESJ_SK_NS4_8TiledMMAINS4_8MMA_AtomIJNS4_4SM904GMMA26MMA_64x128x16_F32F16F16_SSILNSO_5MajorE0ELSQ_0ELNSO_7ScaleInE1ELSR_1EEEEEENS4_6LayoutINS5_IJSB_SC_SC_EEENS5_IJSC_NSA_ILi0EEESW_EEEEENS5_IJNS4_10UnderscoreESZ_SZ_EEEEENS4_23SM90_TMA_LOAD_MULTICASTENS4_14ComposedLayoutINS4_7SwizzleILi3ELi4ELi3EEENS4_18smem_ptr_flag_bitsILi16EEENSU_INS5_IJNSA_ILi8EEENSA_ILi64EEEEEENS5_IJS19_SC_EEEEEEEvNS4_8identityES12_S1D_vS1E_EENS_8epilogue10collective6detail29Sm90TmaWarpSpecializedAdapterINS1H_15DefaultEpilogueISJ_SK_SK_NS1G_6thread17LinearCombinationISJ_Li1EffLNS1L_9ScaleType4KindE0ELNS_15FloatRoundStyleE2ESJ_EENS1_15EpilogueDefaultEEEEEvvEEEEvNT_6ParamsE)
        /*0020*/ 	.word	0x00000000
.L_19:


//--------------------- .nv.compat                --------------------------
	.section	.nv.compat,"",@"SHT_CUDA_COMPAT_INFO"
	.align	4
        /*0000*/ 	.byte	0x02, 0x09, 0x01, 0x00, 0x02, 0x02, 0x04, 0x00, 0x02, 0x05, 0x05, 0x00, 0x03, 0x07, 0x01, 0x01
        /*0010*/ 	.byte	0x02, 0x03, 0x01, 0x00, 0x02, 0x06, 0x01, 0x00, 0x04, 0x0b, 0x08, 0x00, 0x00, 0x00, 0x00, 0x00
        /*0020*/ 	.byte	0x00, 0x00, 0x00, 0x00


//--------------------- .nv.info._ZN7cutlass13device_kernelINS_4gemm6kernel13GemmUniversalIN4cute5tupleIJiiiiEEENS1_10collective13CollectiveMmaINS1_34MainloopSm90TmaGmmaWarpSpecializedILi4ENS5_IJNS4_1CILi2EEESB_NSA_ILi1EEEEEENS1_35KernelTmaWarpSpecializedCooperativeEEENS5_IJNSA_ILi256EEENSA_ILi128EEESH_EEENS_6half_tENS5_IJlSC_lEEESJ_SK_NS4_8TiledMMAINS4_8MMA_AtomIJNS4_4SM904GMMA26MMA_64x128x16_F32F16F16_SSILNSO_5MajorE0ELSQ_0ELNSO_7ScaleInE1ELSR_1EEEEEENS4_6LayoutINS5_IJSB_SC_SC_EEENS5_IJSC_NSA_ILi0EEESW_EEEEENS5_IJNS4_10UnderscoreESZ_SZ_EEEEENS4_23SM90_TMA_LOAD_MULTICASTENS4_14ComposedLayoutINS4_7SwizzleILi3ELi4ELi3EEENS4_18smem_ptr_flag_bitsILi16EEENSU_INS5_IJNSA_ILi8EEENSA_ILi64EEEEEENS5_IJS19_SC_EEEEEEEvNS4_8identityES12_S1D_vS1E_EENS_8epilogue10collective6detail29Sm90TmaWarpSpecializedAdapterINS1H_15DefaultEpilogueISJ_SK_SK_NS1G_6thread17LinearCombinationISJ_Li1EffLNS1L_9ScaleType4KindE0ELNS_15FloatRoundStyleE2ESJ_EENS1_15EpilogueDefaultEEEEEvvEEEEvNT_6ParamsE --------------------------
	.section	.nv.info._ZN7cutlass13device_kernelINS_4gemm6kernel13GemmUniversalIN4cute5tupleIJiiiiEEENS1_10collective13CollectiveMmaINS1_34MainloopSm90TmaGmmaWarpSpecializedILi4ENS5_IJNS4_1CILi2EEESB_NSA_ILi1EEEEEENS1_35KernelTmaWarpSpecializedCooperativeEEENS5_IJNSA_ILi256EEENSA_ILi128EEESH_EEENS_6half_tENS5_IJlSC_lEEESJ_SK_NS4_8TiledMMAINS4_8MMA_AtomIJNS4_4SM904GMMA26MMA_64x128x16_F32F16F16_SSILNSO_5MajorE0ELSQ_0ELNSO_7ScaleInE1ELSR_1EEEEEENS4_6LayoutINS5_IJSB_SC_SC_EEENS5_IJSC_NSA_ILi0EEESW_EEEEENS5_IJNS4_10UnderscoreESZ_SZ_EEEEENS4_23SM90_TMA_LOAD_MULTICASTENS4_14ComposedLayoutINS4_7SwizzleILi3ELi4ELi3EEENS4_18smem_ptr_flag_bitsILi16EEENSU_INS5_IJNSA_ILi8EEENSA_ILi64EEEEEENS5_IJS19_SC_EEEEEEEvNS4_8identityES12_S1D_vS1E_EENS_8epilogue10collective6detail29Sm90TmaWarpSpecializedAdapterINS1H_15DefaultEpilogueISJ_SK_SK_NS1G_6thread17LinearCombinationISJ_Li1EffLNS1L_9ScaleType4KindE0ELNS_15FloatRoundStyleE2ESJ_EENS1_15EpilogueDefaultEEEEEvvEEEEvNT_6ParamsE,"",@"SHT_CUDA_INFO"
	.sectionflags	@""
	.align	4


	//----- nvinfo : EIATTR_CUDA_API_VERSION
	.align		4
        /*0000*/ 	.byte	0x04, 0x37
        /*0002*/ 	.short	(.L_21 - .L_20)
.L_20:
        /*0004*/ 	.word	0x00000082


	//----- nvinfo : EIATTR_KPARAM_INFO
	.align		4
.L_21:
        /*0008*/ 	.byte	0x04, 0x17
        /*000a*/ 	.short	(.L_23 - .L_22)
.L_22:
        /*000c*/ 	.word	0x00000000
        /*0010*/ 	.short	0x0000
        /*0012*/ 	.short	0x0070
        /*0014*/ 	.byte	0x00, 0xf0, 0x01, 0x10


	//----- nvinfo : EIATTR_SPARSE_MMA_MASK
	.align		4
.L_23:
        /*0018*/ 	.byte	0x03, 0x50
        /*001a*/ 	.short	0x0000


	//----- nvinfo : EIATTR_MAXREG_COUNT
	.align		4
        /*001c*/ 	.byte	0x03, 0x1b
        /*001e*/ 	.short	0x00a8


	//----- nvinfo : EIATTR_NUM_BARRIERS
	.align		4
        /*0020*/ 	.byte	0x02, 0x4c
        /*0022*/ 	.byte	0x01
	.zero		1


	//----- nvinfo : EIATTR_EXTERNS
	.align		4
        /*0024*/ 	.byte	0x04, 0x0f
        /*0026*/ 	.short	(.L_25 - .L_24)


	//   ....[0]....
	.align		4
.L_24:
        /*0028*/ 	.word	index@(__assertfail)


	//----- nvinfo : EIATTR_MERCURY_ISA_VERSION
	.align		4
.L_25:
        /*002c*/ 	.byte	0x03, 0x5f
        /*002e*/ 	.short	0x0101


	//----- nvinfo : EIATTR_INT_WARP_WIDE_INSTR_OFFSETS
	.align		4
        /*0030*/ 	.byte	0x04, 0x31
        /*0032*/ 	.short	(.L_27 - .L_26)


	//   ....[0]....
.L_26:
        /*0034*/ 	.word	0x00000480


	//   ....[1]....
        /*0038*/ 	.word	0x000004b0


	//   ....[2]....
        /*003c*/ 	.word	0x00000670


	//   ....[3]....
        /*0040*/ 	.word	0x00002560


	//----- nvinfo : EIATTR_COOP_GROUP_MASK_REGIDS
	.align		4
.L_27:
        /*0044*/ 	.byte	0x04, 0x29
        /*0046*/ 	.short	(.L_29 - .L_28)


	//   ....[0]....
.L_28:
        /*0048*/ 	.word	0xffffffff


	//   ....[1]....
        /*004c*/ 	.word	0xffffffff


	//   ....[2]....
        /*0050*/ 	.word	0xffffffff


	//   ....[3]....
        /*0054*/ 	.word	0xffffffff


	//   ....[4]....
        /*0058*/ 	.word	0xffffffff


	//   ....[5]....
        /*005c*/ 	.word	0xffffffff


	//----- nvinfo : EIATTR_COOP_GROUP_INSTR_OFFSETS
	.align		4
.L_29:
        /*0060*/ 	.byte	0x04, 0x28
        /*0062*/ 	.short	(.L_31 - .L_30)


	//   ....[0]....
.L_30:
        /*0064*/ 	.word	0x00000060


	//   ....[1]....
        /*0068*/ 	.word	0x00000070


	//   ....[2]....
        /*006c*/ 	.word	0x00000130


	//   ....[3]....
        /*0070*/ 	.word	0x000002d0


	//   ....[4]....
        /*0074*/ 	.word	0x000007f0


	//   ....[5]....
        /*0078*/ 	.word	0x00001240


	//----- nvinfo : EIATTR_REG_RECONFIG
	.align		4
.L_31:
        /*007c*/ 	.byte	0x01, 0x54
	.zero		2


	//----- nvinfo : EIATTR_SYSCALL_OFFSETS
	.align		4
        /*0080*/ 	.byte	0x04, 0x46
        /*0082*/ 	.short	(.L_33 - .L_32)


	//   ....[0]....
.L_32:
        /*0084*/ 	.word	0x00001400


	//----- nvinfo : EIATTR_MBARRIER_INSTR_OFFSETS
	.align		4
.L_33:
        /*0088*/ 	.byte	0x04, 0x39
        /*008a*/ 	.short	(.L_35 - .L_34)


	//   ....[0]....
.L_34:
        /*008c*/ 	.word	0x00000230
        /*0090*/ 	.word	0x000000ff
        /*0094*/ 	.word	0x00000000
        /*0098*/ 	.short	0x0100
        /*009a*/ 	.byte	0x08
	.zero		1


	//   ....[1]....
        /*009c*/ 	.word	0x00000240
        /*00a0*/ 	.word	0x000000ff
        /*00a4*/ 	.word	0x00000020
        /*00a8*/ 	.short	0x0100
        /*00aa*/ 	.byte	0x08
	.zero		1


	//   ....[2]....
        /*00ac*/ 	.word	0x00000250
        /*00b0*/ 	.word	0x000000ff
        /*00b4*/ 	.word	0x00000008
        /*00b8*/ 	.short	0x0100
        /*00ba*/ 	.byte	0x08
	.zero		1


	//   ....[3]....
        /*00bc*/ 	.word	0x00000260
        /*00c0*/ 	.word	0x000000ff
        /*00c4*/ 	.word	0x00000028
        /*00c8*/ 	.short	0x0100
        /*00ca*/ 	.byte	0x08
	.zero		1


	//   ....[4]....
        /*00cc*/ 	.word	0x00000270
        /*00d0*/ 	.word	0x000000ff
        /*00d4*/ 	.word	0x00000010
        /*00d8*/ 	.short	0x0100
        /*00da*/ 	.byte	0x08
	.zero		1


	//   ....[5]....
        /*00dc*/ 	.word	0x00000280
        /*00e0*/ 	.word	0x000000ff
        /*00e4*/ 	.word	0x00000030
        /*00e8*/ 	.short	0x0100
        /*00ea*/ 	.byte	0x08
	.zero		1


	//   ....[6]....
        /*00ec*/ 	.word	0x00000290
        /*00f0*/ 	.word	0x000000ff
        /*00f4*/ 	.word	0x00000018
        /*00f8*/ 	.short	0x0100
        /*00fa*/ 	.byte	0x08
	.zero		1


	//   ....[7]....
        /*00fc*/ 	.word	0x000002a0
        /*0100*/ 	.word	0x000000ff
        /*0104*/ 	.word	0x00000038
        /*0108*/ 	.short	0x0100
        /*010a*/ 	.byte	0x08
	.zero		1


	//   ....[8]....
        /*010c*/ 	.word	0x000006f0
        /*0110*/ 	.word	0x000000ff
        /*0114*/ 	.word	0x00000050
        /*0118*/ 	.short	0x0100
        /*011a*/ 	.byte	0x06
	.zero		1


	//   ....[9]....
        /*011c*/ 	.word	0x00000780
        /*0120*/ 	.word	0x000000ff
        /*0124*/ 	.word	0x00000058
        /*0128*/ 	.short	0x0100
        /*012a*/ 	.byte	0x06
	.zero		1


	//   ....[10]....
        /*012c*/ 	.word	0x000014c0
        /*0130*/ 	.word	0x00000003
        /*0134*/ 	.word	0x00000000
        /*0138*/ 	.short	0x010a
        /*013a*/ 	.byte	0x3f
	.zero		1


	//   ....[11]....
        /*013c*/ 	.word	0x00001500
        /*0140*/ 	.word	0x00000003
        /*0144*/ 	.word	0x00000000
        /*0148*/ 	.short	0x010a
        /*014a*/ 	.byte	0x3f
	.zero		1


	//   ....[12]....
        /*014c*/ 	.word	0x00001d20
        /*0150*/ 	.word	0x00000005
        /*0154*/ 	.word	0x00000000
        /*0158*/ 	.short	0x010a
        /*015a*/ 	.byte	0x3f
	.zero		1


	//   ....[13]....
        /*015c*/ 	.word	0x00001d60
        /*0160*/ 	.word	0x00000005
        /*0164*/ 	.word	0x00000000
        /*0168*/ 	.short	0x010a
        /*016a*/ 	.byte	0x3f
	.zero		1


	//   ....[14]....
        /*016c*/ 	.word	0x00002400
        /*0170*/ 	.word	0x00000005
        /*0174*/ 	.word	0x00000000
        /*0178*/ 	.short	0x0101
        /*017a*/ 	.byte	0x3f
	.zero		1


	//   ....[15]....
        /*017c*/ 	.word	0x000025e0
        /*0180*/ 	.word	0x00000003
        /*0184*/ 	.word	0x00000000
        /*0188*/ 	.short	0x0101
        /*018a*/ 	.byte	0x3f
	.zero		1


	//   ....[16]....
        /*018c*/ 	.word	0x0000bef0
        /*0190*/ 	.word	0x00000014
        /*0194*/ 	.word	0x00000020
        /*0198*/ 	.short	0x010a
        /*019a*/ 	.byte	0x3f
	.zero		1


	//   ....[17]....
        /*019c*/ 	.word	0x0000c390
        /*01a0*/ 	.word	0x00000004
        /*01a4*/ 	.word	0x00000058
        /*01a8*/ 	.short	0x0101
        /*01aa*/ 	.byte	0x3f
	.zero		1


	//   ....[18]....
        /*01ac*/ 	.word	0x0000caa0
        /*01b0*/ 	.word	0x00000005
        /*01b4*/ 	.word	0x00000000
        /*01b8*/ 	.short	0x010a
        /*01ba*/ 	.byte	0x3f
	.zero		1


	//   ....[19]....
        /*01bc*/ 	.word	0x0000cb20
        /*01c0*/ 	.word	0x00000007
        /*01c4*/ 	.word	0x00000000
        /*01c8*/ 	.short	0x010a
        /*01ca*/ 	.byte	0x3f
	.zero		1


	//   ....[20]....
        /*01cc*/ 	.word	0x0000cbb0
        /*01d0*/ 	.word	0x00000006
        /*01d4*/ 	.word	0x00000000
        /*01d8*/ 	.short	0x010a
        /*01da*/ 	.byte	0x3f
	.zero		1


	//   ....[21]....
        /*01dc*/ 	.word	0x0000cc40
        /*01e0*/ 	.word	0x00000003
        /*01e4*/ 	.word	0x00000000
        /*01e8*/ 	.short	0x010a
        /*01ea*/ 	.byte	0x3f
	.zero		1


	//   ....[22]....
        /*01ec*/ 	.word	0x0000cca0
        /*01f0*/ 	.word	0x00000003
        /*01f4*/ 	.word	0x00000000
        /*01f8*/ 	.short	0x010a
        /*01fa*/ 	.byte	0x3f
	.zero		1


	//   ....[23]....
        /*01fc*/ 	.word	0x0000ccf0
        /*0200*/ 	.word	0x00000005
        /*0204*/ 	.word	0x00000000
        /*0208*/ 	.short	0x010a
        /*020a*/ 	.byte	0x3f
	.zero		1


	//   ....[24]....
        /*020c*/ 	.word	0x0000cdc0
        /*0210*/ 	.word	0x00000014
        /*0214*/ 	.word	0x00000020
        /*0218*/ 	.short	0x010a
        /*021a*/ 	.byte	0x3f
	.zero		1


	//   ....[25]....
        /*021c*/ 	.word	0x0000ce90
        /*0220*/ 	.word	0x00000005
        /*0224*/ 	.word	0x00000000
        /*0228*/ 	.short	0x010a
        /*022a*/ 	.byte	0x3f
	.zero		1


	//   ....[26]....
        /*022c*/ 	.word	0x0000cee0
        /*0230*/ 	.word	0x00000007
        /*0234*/ 	.word	0x00000000
        /*0238*/ 	.short	0x010a
        /*023a*/ 	.byte	0x3f
	.zero		1


	//   ....[27]....
        /*023c*/ 	.word	0x0000cf30
        /*0240*/ 	.word	0x00000006
        /*0244*/ 	.word	0x00000000
        /*0248*/ 	.short	0x010a
        /*024a*/ 	.byte	0x3f
	.zero		1


	//----- nvinfo : EIATTR_NUM_MBARRIERS
	.align		4
.L_35:
        /*024c*/ 	.byte	0x03, 0x38
        /*024e*/ 	.short	0x000a


	//----- nvinfo : EIATTR_EXIT_INSTR_OFFSETS
	.align		4
        /*0250*/ 	.byte	0x04, 0x1c
        /*0252*/ 	.short	(.L_37 - .L_36)


	//   ....[0]....
.L_36:
        /*0254*/ 	.word	0x00000950


	//   ....[1]....
        /*0258*/ 	.word	0x00001170


	//   ....[2]....
        /*025c*/ 	.word	0x0000b520


	//   ....[3]....
        /*0260*/ 	.word	0x0000ba80


	//   ....[4]....
        /*0264*/ 	.word	0x0000cc90


	//----- nvinfo : EIATTR_MAX_THREADS
	.align		4
.L_37:
        /*0268*/ 	.byte	0x04, 0x05
        /*026a*/ 	.short	(.L_39 - .L_38)
.L_38:
        /*026c*/ 	.word	0x00000180
        /*0270*/ 	.word	0x00000001
        /*0274*/ 	.word	0x00000001


	//----- nvinfo : EIATTR_CRS_STACK_SIZE
	.align		4
.L_39:
        /*0278*/ 	.byte	0x04, 0x1e
        /*027a*/ 	.short	(.L_41 - .L_40)
.L_40:
        /*027c*/ 	.word	0x00000000


	//----- nvinfo : EIATTR_CBANK_PARAM_SIZE
	.align		4
.L_41:
        /*0280*/ 	.byte	0x03, 0x19
        /*0282*/ 	.short	0x0470


	//----- nvinfo : EIATTR_PARAM_CBANK
	.align		4
        /*0284*/ 	.byte	0x04, 0x0a
        /*0286*/ 	.short	(.L_43 - .L_42)
	.align		4
.L_42:
        /*0288*/ 	.word	index@(.nv.constant0._ZN7cutlass13device_kernelINS_4gemm6kernel13GemmUniversalIN4cute5tupleIJiiiiEEENS1_10collective13CollectiveMmaINS1_34MainloopSm90TmaGmmaWarpSpecializedILi4ENS5_IJNS4_1CILi2EEESB_NSA_ILi1EEEEEENS1_35KernelTmaWarpSpecializedCooperativeEEENS5_IJNSA_ILi256EEENSA_ILi128EEESH_EEENS_6half_tENS5_IJlSC_lEEESJ_SK_NS4_8TiledMMAINS4_8MMA_AtomIJNS4_4SM904GMMA26MMA_64x128x16_F32F16F16_SSILNSO_5MajorE0ELSQ_0ELNSO_7ScaleInE1ELSR_1EEEEEENS4_6LayoutINS5_IJSB_SC_SC_EEENS5_IJSC_NSA_ILi0EEESW_EEEEENS5_IJNS4_10UnderscoreESZ_SZ_EEEEENS4_23SM90_TMA_LOAD_MULTICASTENS4_14ComposedLayoutINS4_7SwizzleILi3ELi4ELi3EEENS4_18smem_ptr_flag_bitsILi16EEENSU_INS5_IJNSA_ILi8EEENSA_ILi64EEEEEENS5_IJS19_SC_EEEEEEEvNS4_8identityES12_S1D_vS1E_EENS_8epilogue10collective6detail29Sm90TmaWarpSpecializedAdapterINS1H_15DefaultEpilogueISJ_SK_SK_NS1G_6thread17LinearCombinationISJ_Li1EffLNS1L_9ScaleType4KindE0ELNS_15FloatRoundStyleE2ESJ_EENS1_15EpilogueDefaultEEEEEvvEEEEvNT_6ParamsE)
        /*028c*/ 	.short	0x0210
        /*028e*/ 	.short	0x0470


	//----- nvinfo : EIATTR_SW_WAR
	.align		4
.L_43:
        /*0290*/ 	.byte	0x04, 0x36
        /*0292*/ 	.short	(.L_45 - .L_44)
.L_44:
        /*0294*/ 	.word	0x00000008
.L_45:


//--------------------- .nv.callgraph             --------------------------
	.section	.nv.callgraph,"",@"SHT_CUDA_CALLGRAPH"
	.align	4
	.sectionentsize	8
	.align		4
        /*0000*/ 	.word	0x00000000
	.align		4
        /*0004*/ 	.word	0xffffffff
	.align		4
        /*0008*/ 	.word	index@(_ZN7cutlass13device_kernelINS_4gemm6kernel13GemmUniversalIN4cute5tupleIJiiiiEEENS1_10collective13CollectiveMmaINS1_34MainloopSm90TmaGmmaWarpSpecializedILi4ENS5_IJNS4_1CILi2EEESB_NSA_ILi1EEEEEENS1_35KernelTmaWarpSpecializedCooperativeEEENS5_IJNSA_ILi256EEENSA_ILi128EEESH_EEENS_6half_tENS5_IJlSC_lEEESJ_SK_NS4_8TiledMMAINS4_8MMA_AtomIJNS4_4SM904GMMA26MMA_64x128x16_F32F16F16_SSILNSO_5MajorE0ELSQ_0ELNSO_7ScaleInE1ELSR_1EEEEEENS4_6LayoutINS5_IJSB_SC_SC_EEENS5_IJSC_NSA_ILi0EEESW_EEEEENS5_IJNS4_10UnderscoreESZ_SZ_EEEEENS4_23SM90_TMA_LOAD_MULTICASTENS4_14ComposedLayoutINS4_7SwizzleILi3ELi4ELi3EEENS4_18smem_ptr_flag_bitsILi16EEENSU_INS5_IJNSA_ILi8EEENSA_ILi64EEEEEENS5_IJS19_SC_EEEEEEEvNS4_8identityES12_S1D_vS1E_EENS_8epilogue10collective6detail29Sm90TmaWarpSpecializedAdapterINS1H_15DefaultEpilogueISJ_SK_SK_NS1G_6thread17LinearCombinationISJ_Li1EffLNS1L_9ScaleType4KindE0ELNS_15FloatRoundStyleE2ESJ_EENS1_15EpilogueDefaultEEEEEvvEEEEvNT_6ParamsE)
	.align		4
        /*000c*/ 	.word	index@(__assertfail)
	.align		4
        /*0010*/ 	.word	0x00000000
	.align		4
        /*0014*/ 	.word	0xfffffffe
	.align		4
        /*0018*/ 	.word	0x00000000
	.align		4
        /*001c*/ 	.word	0xfffffffd
	.align		4
        /*0020*/ 	.word	0x00000000
	.align		4
        /*0024*/ 	.word	0xfffffffc


//--------------------- .nv.constant4             --------------------------
	.section	.nv.constant4,"a",@progbits
	.align	8
	.align		8
.nv.constant4:
        /*0000*/ 	.dword	__assertfail
	.align		8
        /*0008*/ 	.dword	__unnamed_1
	.align		8
        /*0010*/ 	.dword	_ZN39_INTERNAL_256b3708_4_k_cu_794511ed_39444cuda3std3__45__cpo5beginE
	.align		8
        /*0018*/ 	.dword	_ZN39_INTERNAL_256b3708_4_k_cu_794511ed_39444cuda3std3__45__cpo3endE
	.align		8
        /*0020*/ 	.dword	_ZN39_INTERNAL_256b3708_4_k_cu_794511ed_39444cuda3std3__45__cpo6cbeginE
	.align		8
        /*0028*/ 	.dword	_ZN39_INTERNAL_256b3708_4_k_cu_794511ed_39444cuda3std3__45__cpo4cendE
	.align		8
        /*0030*/ 	.dword	_ZN39_INTERNAL_256b3708_4_k_cu_794511ed_39444cuda3std3__441_GLOBAL__N__256b3708_4_k_cu_794511ed_39446ignoreE
	.align		8
        /*0038*/ 	.dword	_ZN39_INTERNAL_256b3708_4_k_cu_794511ed_39444cuda3std3__419piecewise_constructE
	.align		8
        /*0040*/ 	.dword	_ZN39_INTERNAL_256b3708_4_k_cu_794511ed_39444cuda3std3__48in_placeE
	.align		8
        /*0048*/ 	.dword	_ZN39_INTERNAL_256b3708_4_k_cu_794511ed_39444cuda3std6ranges3__45__cpo4swapE
	.align		8
        /*0050*/ 	.dword	_ZN39_INTERNAL_256b3708_4_k_cu_794511ed_39444cuda3std6ranges3__45__cpo9iter_moveE
	.align		8
        /*0058*/ 	.dword	_ZN39_INTERNAL_256b3708_4_k_cu_794511ed_39444cute7productE
	.align		8
        /*0060*/ 	.dword	_ZN39_INTERNAL_256b3708_4_k_cu_794511ed_39444cute1_E
	.align		8
        /*0068*/ 	.dword	$str$22
	.align		8
        /*0070*/ 	.dword	$str$23


//--------------------- .text._ZN7cutlass13device_kernelINS_4gemm6kernel13GemmUniversalIN4cute5tupleIJiiiiEEENS1_10collective13CollectiveMmaINS1_34MainloopSm90TmaGmmaWarpSpecializedILi4ENS5_IJNS4_1CILi2EEESB_NSA_ILi1EEEEEENS1_35KernelTmaWarpSpecializedCooperativeEEENS5_IJNSA_ILi256EEENSA_ILi128EEESH_EEENS_6half_tENS5_IJlSC_lEEESJ_SK_NS4_8TiledMMAINS4_8MMA_AtomIJNS4_4SM904GMMA26MMA_64x128x16_F32F16F16_SSILNSO_5MajorE0ELSQ_0ELNSO_7ScaleInE1ELSR_1EEEEEENS4_6LayoutINS5_IJSB_SC_SC_EEENS5_IJSC_NSA_ILi0EEESW_EEEEENS5_IJNS4_10UnderscoreESZ_SZ_EEEEENS4_23SM90_TMA_LOAD_MULTICASTENS4_14ComposedLayoutINS4_7SwizzleILi3ELi4ELi3EEENS4_18smem_ptr_flag_bitsILi16EEENSU_INS5_IJNSA_ILi8EEENSA_ILi64EEEEEENS5_IJS19_SC_EEEEEEEvNS4_8identityES12_S1D_vS1E_EENS_8epilogue10collective6detail29Sm90TmaWarpSpecializedAdapterINS1H_15DefaultEpilogueISJ_SK_SK_NS1G_6thread17LinearCombinationISJ_Li1EffLNS1L_9ScaleType4KindE0ELNS_15FloatRoundStyleE2ESJ_EENS1_15EpilogueDefaultEEEEEvvEEEEvNT_6ParamsE --------------------------
	.section	.text._ZN7cutlass13device_kernelINS_4gemm6kernel13GemmUniversalIN4cute5tupleIJiiiiEEENS1_10collective13CollectiveMmaINS1_34MainloopSm90TmaGmmaWarpSpecializedILi4ENS5_IJNS4_1CILi2EEESB_NSA_ILi1EEEEEENS1_35KernelTmaWarpSpecializedCooperativeEEENS5_IJNSA_ILi256EEENSA_ILi128EEESH_EEENS_6half_tENS5_IJlSC_lEEESJ_SK_NS4_8TiledMMAINS4_8MMA_AtomIJNS4_4SM904GMMA26MMA_64x128x16_F32F16F16_SSILNSO_5MajorE0ELSQ_0ELNSO_7ScaleInE1ELSR_1EEEEEENS4_6LayoutINS5_IJSB_SC_SC_EEENS5_IJSC_NSA_ILi0EEESW_EEEEENS5_IJNS4_10UnderscoreESZ_SZ_EEEEENS4_23SM90_TMA_LOAD_MULTICASTENS4_14ComposedLayoutINS4_7SwizzleILi3ELi4ELi3EEENS4_18smem_ptr_flag_bitsILi16EEENSU_INS5_IJNSA_ILi8EEENSA_ILi64EEEEEENS5_IJS19_SC_EEEEEEEvNS4_8identityES12_S1D_vS1E_EENS_8epilogue10collective6detail29Sm90TmaWarpSpecializedAdapterINS1H_15DefaultEpilogueISJ_SK_SK_NS1G_6thread17LinearCombinationISJ_Li1EffLNS1L_9ScaleType4KindE0ELNS_15FloatRoundStyleE2ESJ_EENS1_15EpilogueDefaultEEEEEvvEEEEvNT_6ParamsE,"ax",@progbits
	.align	128
.text._ZN7cutlass13device_kernelINS_4gemm6kernel13GemmUniversalIN4cute5tupleIJiiiiEEENS1_10collective13CollectiveMmaINS1_34MainloopSm90TmaGmmaWarpSpecializedILi4ENS5_IJNS4_1CILi2EEESB_NSA_ILi1EEEEEENS1_35KernelTmaWarpSpecializedCooperativeEEENS5_IJNSA_ILi256EEENSA_ILi128EEESH_EEENS_6half_tENS5_IJlSC_lEEESJ_SK_NS4_8TiledMMAINS4_8MMA_AtomIJNS4_4SM904GMMA26MMA_64x128x16_F32F16F16_SSILNSO_5MajorE0ELSQ_0ELNSO_7ScaleInE1ELSR_1EEEEEENS4_6LayoutINS5_IJSB_SC_SC_EEENS5_IJSC_NSA_ILi0EEESW_EEEEENS5_IJNS4_10UnderscoreESZ_SZ_EEEEENS4_23SM90_TMA_LOAD_MULTICASTENS4_14ComposedLayoutINS4_7SwizzleILi3ELi4ELi3EEENS4_18smem_ptr_flag_bitsILi16EEENSU_INS5_IJNSA_ILi8EEENSA_ILi64EEEEEENS5_IJS19_SC_EEEEEEEvNS4_8identityES12_S1D_vS1E_EENS_8epilogue10collective6detail29Sm90TmaWarpSpecializedAdapterINS1H_15DefaultEpilogueISJ_SK_SK_NS1G_6thread17LinearCombinationISJ_Li1EffLNS1L_9ScaleType4KindE0ELNS_15FloatRoundStyleE2ESJ_EENS1_15EpilogueDefaultEEEEEvvEEEEvNT_6ParamsE:
        .type           _ZN7cutlass13device_kernelINS_4gemm6kernel13GemmUniversalIN4cute5tupleIJiiiiEEENS1_10collective13CollectiveMmaINS1_34MainloopSm90TmaGmmaWarpSpecializedILi4ENS5_IJNS4_1CILi2EEESB_NSA_ILi1EEEEEENS1_35KernelTmaWarpSpecializedCooperativeEEENS5_IJNSA_ILi256EEENSA_ILi128EEESH_EEENS_6half_tENS5_IJlSC_lEEESJ_SK_NS4_8TiledMMAINS4_8MMA_AtomIJNS4_4SM904GMMA26MMA_64x128x16_F32F16F16_SSILNSO_5MajorE0ELSQ_0ELNSO_7ScaleInE1ELSR_1EEEEEENS4_6LayoutINS5_IJSB_SC_SC_EEENS5_IJSC_NSA_ILi0EEESW_EEEEENS5_IJNS4_10UnderscoreESZ_SZ_EEEEENS4_23SM90_TMA_LOAD_MULTICASTENS4_14ComposedLayoutINS4_7SwizzleILi3ELi4ELi3EEENS4_18smem_ptr_flag_bitsILi16EEENSU_INS5_IJNSA_ILi8EEENSA_ILi64EEEEEENS5_IJS19_SC_EEEEEEEvNS4_8identityES12_S1D_vS1E_EENS_8epilogue10collective6detail29Sm90TmaWarpSpecializedAdapterINS1H_15DefaultEpilogueISJ_SK_SK_NS1G_6thread17LinearCombinationISJ_Li1EffLNS1L_9ScaleType4KindE0ELNS_15FloatRoundStyleE2ESJ_EENS1_15EpilogueDefaultEEEEEvvEEEEvNT_6ParamsE,@function
        .size           _ZN7cutlass13device_kernelINS_4gemm6kernel13GemmUniversalIN4cute5tupleIJiiiiEEENS1_10collective13CollectiveMmaINS1_34MainloopSm90TmaGmmaWarpSpecializedILi4ENS5_IJNS4_1CILi2EEESB_NSA_ILi1EEEEEENS1_35KernelTmaWarpSpecializedCooperativeEEENS5_IJNSA_ILi256EEENSA_ILi128EEESH_EEENS_6half_tENS5_IJlSC_lEEESJ_SK_NS4_8TiledMMAINS4_8MMA_AtomIJNS4_4SM904GMMA26MMA_64x128x16_F32F16F16_SSILNSO_5MajorE0ELSQ_0ELNSO_7ScaleInE1ELSR_1EEEEEENS4_6LayoutINS5_IJSB_SC_SC_EEENS5_IJSC_NSA_ILi0EEESW_EEEEENS5_IJNS4_10UnderscoreESZ_SZ_EEEEENS4_23SM90_TMA_LOAD_MULTICASTENS4_14ComposedLayoutINS4_7SwizzleILi3ELi4ELi3EEENS4_18smem_ptr_flag_bitsILi16EEENSU_INS5_IJNSA_ILi8EEENSA_ILi64EEEEEENS5_IJS19_SC_EEEEEEEvNS4_8identityES12_S1D_vS1E_EENS_8epilogue10collective6detail29Sm90TmaWarpSpecializedAdapterINS1H_15DefaultEpilogueISJ_SK_SK_NS1G_6thread17LinearCombinationISJ_Li1EffLNS1L_9ScaleType4KindE0ELNS_15FloatRoundStyleE2ESJ_EENS1_15EpilogueDefaultEEEEEvvEEEEvNT_6ParamsE,(.L_x_323 - _ZN7cutlass13device_kernelINS_4gemm6kernel13GemmUniversalIN4cute5tupleIJiiiiEEENS1_10collective13CollectiveMmaINS1_34MainloopSm90TmaGmmaWarpSpecializedILi4ENS5_IJNS4_1CILi2EEESB_NSA_ILi1EEEEEENS1_35KernelTmaWarpSpecializedCooperativeEEENS5_IJNSA_ILi256EEENSA_ILi128EEESH_EEENS_6half_tENS5_IJlSC_lEEESJ_SK_NS4_8TiledMMAINS4_8MMA_AtomIJNS4_4SM904GMMA26MMA_64x128x16_F32F16F16_SSILNSO_5MajorE0ELSQ_0ELNSO_7ScaleInE1ELSR_1EEEEEENS4_6LayoutINS5_IJSB_SC_SC_EEENS5_IJSC_NSA_ILi0EEESW_EEEEENS5_IJNS4_10UnderscoreESZ_SZ_EEEEENS4_23SM90_TMA_LOAD_MULTICASTENS4_14ComposedLayoutINS4_7SwizzleILi3ELi4ELi3EEENS4_18smem_ptr_flag_bitsILi16EEENSU_INS5_IJNSA_ILi8EEENSA_ILi64EEEEEENS5_IJS19_SC_EEEEEEEvNS4_8identityES12_S1D_vS1E_EENS_8epilogue10collective6detail29Sm90TmaWarpSpecializedAdapterINS1H_15DefaultEpilogueISJ_SK_SK_NS1G_6thread17LinearCombinationISJ_Li1EffLNS1L_9ScaleType4KindE0ELNS_15FloatRoundStyleE2ESJ_EENS1_15EpilogueDefaultEEEEEvvEEEEvNT_6ParamsE)
        .other          _ZN7cutlass13device_kernelINS_4gemm6kernel13GemmUniversalIN4cute5tupleIJiiiiEEENS1_10collective13CollectiveMmaINS1_34MainloopSm90TmaGmmaWarpSpecializedILi4ENS5_IJNS4_1CILi2EEESB_NSA_ILi1EEEEEENS1_35KernelTmaWarpSpecializedCooperativeEEENS5_IJNSA_ILi256EEENSA_ILi128EEESH_EEENS_6half_tENS5_IJlSC_lEEESJ_SK_NS4_8TiledMMAINS4_8MMA_AtomIJNS4_4SM904GMMA26MMA_64x128x16_F32F16F16_SSILNSO_5MajorE0ELSQ_0ELNSO_7ScaleInE1ELSR_1EEEEEENS4_6LayoutINS5_IJSB_SC_SC_EEENS5_IJSC_NSA_ILi0EEESW_EEEEENS5_IJNS4_10UnderscoreESZ_SZ_EEEEENS4_23SM90_TMA_LOAD_MULTICASTENS4_14ComposedLayoutINS4_7SwizzleILi3ELi4ELi3EEENS4_18smem_ptr_flag_bitsILi16EEENSU_INS5_IJNSA_ILi8EEENSA_ILi64EEEEEENS5_IJS19_SC_EEEEEEEvNS4_8identityES12_S1D_vS1E_EENS_8epilogue10collective6detail29Sm90TmaWarpSpecializedAdapterINS1H_15DefaultEpilogueISJ_SK_SK_NS1G_6thread17LinearCombinationISJ_Li1EffLNS1L_9ScaleType4KindE0ELNS_15FloatRoundStyleE2ESJ_EENS1_15EpilogueDefaultEEEEEvvEEEEvNT_6ParamsE,@"STO_CUDA_ENTRY STV_DEFAULT"
_ZN7cutlass13device_kernelINS_4gemm6kernel13GemmUniversalIN4cute5tupleIJiiiiEEENS1_10collective13CollectiveMmaINS1_34MainloopSm90TmaGmmaWarpSpecializedILi4ENS5_IJNS4_1CILi2EEESB_NSA_ILi1EEEEEENS1_35KernelTmaWarpSpecializedCooperativeEEENS5_IJNSA_ILi256EEENSA_ILi128EEESH_EEENS_6half_tENS5_IJlSC_lEEESJ_SK_NS4_8TiledMMAINS4_8MMA_AtomIJNS4_4SM904GMMA26MMA_64x128x16_F32F16F16_SSILNSO_5MajorE0ELSQ_0ELNSO_7ScaleInE1ELSR_1EEEEEENS4_6LayoutINS5_IJSB_SC_SC_EEENS5_IJSC_NSA_ILi0EEESW_EEEEENS5_IJNS4_10UnderscoreESZ_SZ_EEEEENS4_23SM90_TMA_LOAD_MULTICASTENS4_14ComposedLayoutINS4_7SwizzleILi3ELi4ELi3EEENS4_18smem_ptr_flag_bitsILi16EEENSU_INS5_IJNSA_ILi8EEENSA_ILi64EEEEEENS5_IJS19_SC_EEEEEEEvNS4_8identityES12_S1D_vS1E_EENS_8epilogue10collective6detail29Sm90TmaWarpSpecializedAdapterINS1H_15DefaultEpilogueISJ_SK_SK_NS1G_6thread17LinearCombinationISJ_Li1EffLNS1L_9ScaleType4KindE0ELNS_15FloatRoundStyleE2ESJ_EENS1_15EpilogueDefaultEEEEEvvEEEEvNT_6ParamsE:
[----:B------:R-:W0:Y:S01]  /*0000*/  LDC R1, c[0x0][0x28] ;  /* 0x00000a00ff017b82 */ /* 0x000e220000000800 */
[----:B------:R-:W1:Y:S01]  /*0010*/  S2R R18, SR_TID.X ;  /* 0x0000000000127919 */ /* 0x000e620000002100 */
[----:B------:R-:W-:Y:S01]  /*0020*/  ELECT P0, URZ, PT ;  /* 0x00000000003f782f */ /* 0x000fe20003800000 */
[----:B------:R-:W-:Y:S01]  /*0030*/  BSSY B0, `(.L_x_0) ;  /* 0x000000f000007945 */ /* 0x000fe20003800000 */
[--C-:B-1----:R-:W-:Y:S02]  /*0040*/  SHF.R.U32.HI R0, RZ, 0x5, R18.reuse ;  /* 0x00000005ff007819 */ /* 0x102fe40000011612 */
[----:B------:R-:W-:-:S03]  /*0050*/  SHF.R.U32.HI R3, RZ, 0x7, R18 ;  /* 0x00000007ff037819 */ /* 0x000fc60000011612 */
[----:B------:R-:W1:Y:S04]  /*0060*/  SHFL.IDX PT, R2, R0, RZ, 0x1f ;  /* 0x00001fff00027589 */ /* 0x000e6800000e0000 */
[----:B------:R2:W3:Y:S01]  /*0070*/  SHFL.IDX PT, R5, R3, RZ, 0x1f ;  /* 0x00001fff03057589 */ /* 0x0004e200000e0000 */
[----:B-1----:R-:W-:-:S13]  /*0080*/  ISETP.NE.OR P0, PT, R2, RZ, !P0 ;  /* 0x000000ff0200720c */ /* 0x002fda0004705670 */
[----:B0-23--:R-:W-:Y:S05]  /*0090*/  @P0 BRA `(.L_x_1) ;  /* 0x0000000000200947 */ /* 0x00dfea0003800000 */
[----:B------:R-:W-:Y:S02]  /*00a0*/  ULDC.64 UR4, c[0x0][0x198] ;  /* 0x0000660000047ab9 */ /* 0x000fe40000000a00 */
[----:B------:R-:W-:Y:S02]  /*00b0*/  UIADD3 UR6, UP0, UR4, 0xf0, URZ ;  /* 0x000000f004067890 */ /* 0x000fe4000ff1e03f */
[----:B------:R-:W-:Y:S02]  /*00c0*/  UIADD3 UR4, UP1, UR4, 0x1f0, URZ ;  /* 0x000001f004047890 */ /* 0x000fe4000ff3e03f */
[----:B------:R-:W-:Y:S02]  /*00d0*/  UIADD3.X UR7, URZ, UR5, URZ, UP0, !UPT ;  /* 0x000000053f077290 */ /* 0x000fe400087fe43f */
[----:B------:R-:W-:-:S07]  /*00e0*/  UIADD3.X UR5, URZ, UR5, URZ, UP1, !UPT ;  /* 0x000000053f057290 */ /* 0x000fce0008ffe43f */
[----:B------:R0:W-:Y:S02]  /*00f0*/  UTMACCTL.PF [UR6] ;  /* 0x00000000060079b9 */ /* 0x0001e40008040000 */
[----:B------:R0:W-:Y:S02]  /*0100*/  UTMACCTL.PF [UR4] ;  /* 0x00000000040079b9 */ /* 0x0001e40008040000 */
[----:B0-----:R-:W-:Y:S01]  /*0110*/  NOP ;  /* 0x0000000000007918 */ /* 0x001fe20000000000 */
.L_x_1:
[----:B------:R-:W-:Y:S05]  /*0120*/  BSYNC B0 ;  /* 0x0000000000007941 */ /* 0x000fea0003800000 */
.L_x_0:
[----:B------:R-:W0:Y:S02]  /*0130*/  SHFL.IDX PT, R3, R0, RZ, 0x1f ;  /* 0x00001fff00037589 */ /* 0x000e2400000e0000 */
[----:B0-----:R-:W-:-:S13]  /*0140*/  ISETP.NE.AND P0, PT, R3, RZ, PT ;  /* 0x000000ff0300720c */ /* 0x001fda0003f05270 */
[----:B------:R-:W-:Y:S05]  /*0150*/  @P0 BRA `(.L_x_2) ;  /* 0x0000000000580947 */ /* 0x000fea0003800000 */
[----:B------:R-:W0:Y:S01]  /*0160*/  S2UR UR8, SR_CgaCtaId ;  /* 0x00000000000879c3 */ /* 0x000e220000008800 */
[----:B------:R-:W-:Y:S01]  /*0170*/  UMOV UR4, 0x400 ;  /* 0x0000040000047882 */ /* 0x000fe20000000000 */
[----:B------:R-:W-:Y:S01]  /*0180*/  UMOV UR5, 0x1 ;  /* 0x0000000100057882 */ /* 0x000fe20000000000 */
[----:B------:R-:W-:Y:S01]  /*0190*/  UMOV UR6, 0x6 ;  /* 0x0000000600067882 */ /* 0x000fe20000000000 */
[----:B------:R-:W-:Y:S01]  /*01a0*/  ELECT P0, URZ, PT ;  /* 0x00000000003f782f */ /* 0x000fe20003800000 */
[----:B------:R-:W-:-:S04]  /*01b0*/  UIADD3 UR6, -UR6, 0x100000, URZ ;  /* 0x0010000006067890 */ /* 0x000fc8000fffe13f */
[----:B------:R-:W-:Y:S02]  /*01c0*/  USHF.L.U32 UR7, UR6, 0xb, URZ ;  /* 0x0000000b06077899 */ /* 0x000fe4000800063f */
[----:B------:R-:W-:Y:S02]  /*01d0*/  USHF.L.U32 UR6, UR6, 0x1, URZ ;  /* 0x0000000106067899 */ /* 0x000fe4000800063f */
[----:B0-----:R-:W-:Y:S02]  /*01e0*/  ULEA UR8, UR8, UR4, 0x18 ;  /* 0x0000000408087291 */ /* 0x001fe4000f8ec03f */
[----:B------:R-:W-:-:S04]  /*01f0*/  UIADD3 UR4, -UR5, 0x100000, URZ ;  /* 0x0010000005047890 */ /* 0x000fc8000fffe13f */
[----:B------:R-:W-:Y:S02]  /*0200*/  USHF.L.U32 UR5, UR4, 0xb, URZ ;  /* 0x0000000b04057899 */ /* 0x000fe4000800063f */
[----:B------:R-:W-:Y:S01]  /*0210*/  USHF.L.U32 UR4, UR4, 0x1, URZ ;  /* 0x0000000104047899 */ /* 0x000fe2000800063f */
[----:B------:R-:W0:Y:S11]  /*0220*/  FENCE.VIEW.ASYNC.S ;  /* 0x00000000000073c6 */ /* 0x000e360000000000 */
[----:B0-----:R0:W1:Y:S01]  /*0230*/  SYNCS.EXCH.64 URZ, [UR8], UR4 ;  /* 0x00000004083f75b2 */ /* 0x0010620008000100 */
[----:B------:R0:W2:Y:S01]  /*0240*/  SYNCS.EXCH.64 URZ, [UR8+0x20], UR6 ;  /* 0x00002006083f75b2 */ /* 0x0000a20008000100 */
[----:B------:R0:W3:Y:S01]  /*0250*/  SYNCS.EXCH.64 URZ, [UR8+0x8], UR4 ;  /* 0x00000804083f75b2 */ /* 0x0000e20008000100 */
[----:B------:R0:W4:Y:S01]  /*0260*/  SYNCS.EXCH.64 URZ, [UR8+0x28], UR6 ;  /* 0x00002806083f75b2 */ /* 0x0001220008000100 */
[----:B------:R0:W0:Y:S01]  /*0270*/  SYNCS.EXCH.64 URZ, [UR8+0x10], UR4 ;  /* 0x00001004083f75b2 */ /* 0x0000220008000100 */
[----:B------:R0:W0:Y:S01]  /*0280*/  SYNCS.EXCH.64 URZ, [UR8+0x30], UR6 ;  /* 0x00003006083f75b2 */ /* 0x0000220008000100 */
[----:B------:R0:W0:Y:S01]  /*0290*/  SYNCS.EXCH.64 URZ, [UR8+0x18], UR4 ;  /* 0x00001804083f75b2 */ /* 0x0000220008000100 */
[----:B------:R0:W0:Y:S01]  /*02a0*/  SYNCS.EXCH.64 URZ, [UR8+0x38], UR6 ;  /* 0x00003806083f75b2 */ /* 0x0000220008000100 */
[----:B------:R-:W-:Y:S01]  /*02b0*/  NOP ;  /* 0x0000000000007918 */ /* 0x000fe20000000000 */
.L_x_2:
[----:B------:R-:W-:Y:S01]  /*02c0*/  SHF.R.S32.HI R7, RZ, 0x1f, R18 ;  /* 0x0000001fff077819 */ /* 0x000fe20000011412 */
[----:B------:R-:W5:Y:S01]  /*02d0*/  SHFL.IDX PT, R0, R0, RZ, 0x1f ;  /* 0x00001fff00007589 */ /* 0x000f6200000e0000 */
[----:B0-----:R-:W0:Y:S01]  /*02e0*/  S2UR UR8, SR_CTAID.X ;  /* 0x00000000000879c3 */ /* 0x001e220000002500 */
[----:B------:R-:W-:Y:S02]  /*02f0*/  ELECT P0, URZ, PT ;  /* 0x00000000003f782f */ /* 0x000fe40003800000 */
[----:B------:R-:W-:Y:S01]  /*0300*/  LEA.HI R7, R7, R18, RZ, 0x7 ;  /* 0x0000001207077211 */ /* 0x000fe200078f38ff */
[----:B------:R-:W1:Y:S01]  /*0310*/  S2R R4, SR_CTAID.Y ;  /* 0x0000000000047919 */ /* 0x000e620000002600 */
[----:B------:R-:W-:Y:S01]  /*0320*/  SHF.R.S32.HI R8, RZ, 0x1f, R3 ;  /* 0x0000001fff087819 */ /* 0x000fe20000011403 */
[----:B------:R-:W-:Y:S01]  /*0330*/  ULDC UR4, c[0x0][0x150] ;  /* 0x0000540000047ab9 */ /* 0x000fe20000000800 */
[----:B------:R-:W-:Y:S01]  /*0340*/  LOP3.LUT R7, R7, 0xffffff80, RZ, 0xc0, !PT ;  /* 0xffffff8007077812 */ /* 0x000fe200078ec0ff */
[----:B------:R-:W-:Y:S01]  /*0350*/  NOP ;  /* 0x0000000000007918 */ /* 0x000fe20000000000 */
[----:B------:R-:W-:Y:S01]  /*0360*/  LEA.HI R8, R8, R3, RZ, 0x2 ;  /* 0x0000000308087211 */ /* 0x000fe200078f10ff */
[----:B------:R-:W2:Y:S01]  /*0370*/  LDC R10, c[0x0][0x144] ;  /* 0x00005100ff0a7b82 */ /* 0x000ea20000000800 */
[----:B------:R-:W-:Y:S01]  /*0380*/  NOP ;  /* 0x0000000000007918 */ /* 0x000fe20000000000 */
[----:B------:R-:W-:Y:S01]  /*0390*/  IMAD.IADD R6, R18, 0x1, -R7 ;  /* 0x0000000112067824 */ /* 0x000fe200078e0a07 */
[----:B------:R-:W-:-:S02]  /*03a0*/  LOP3.LUT R8, R8, 0x3ffffffc, RZ, 0xc0, !PT ;  /* 0x3ffffffc08087812 */ /* 0x000fc400078ec0ff */
[----:B------:R-:W-:Y:S02]  /*03b0*/  MOV R22, 0x1 ;  /* 0x0000000100167802 */ /* 0x000fe40000000f00 */
[----:B------:R-:W-:Y:S01]  /*03c0*/  SHF.R.S32.HI R7, RZ, 0x1f, R6 ;  /* 0x0000001fff077819 */ /* 0x000fe20000011406 */
[----:B------:R-:W-:Y:S01]  /*03d0*/  IMAD.IADD R8, R3, 0x1, -R8 ;  /* 0x0000000103087824 */ /* 0x000fe200078e0a08 */
[----:B------:R-:W3:Y:S01]  /*03e0*/  LDC R13, c[0x0][0x140] ;  /* 0x00005000ff0d7b82 */ /* 0x000ee20000000800 */
[----:B------:R-:W-:Y:S02]  /*03f0*/  ISETP.NE.AND P3, PT, R5, RZ, PT ;  /* 0x000000ff0500720c */ /* 0x000fe40003f65270 */
[----:B------:R-:W-:Y:S02]  /*0400*/  LEA.HI R7, R7, R6, RZ, 0x3 ;  /* 0x0000000607077211 */ /* 0x000fe400078f18ff */
[----:B-----5:R-:W-:Y:S02]  /*0410*/  ISETP.NE.OR P0, PT, R0, RZ, !P0 ;  /* 0x000000ff0000720c */ /* 0x020fe40004705670 */
[----:B------:R-:W-:-:S02]  /*0420*/  SHF.R.S32.HI R0, RZ, 0x3, R7 ;  /* 0x00000003ff007819 */ /* 0x000fc40000011407 */
[----:B------:R-:W-:Y:S02]  /*0430*/  SHF.R.S32.HI R7, RZ, 0x1f, R7 ;  /* 0x0000001fff077819 */ /* 0x000fe40000011407 */
[----:B0-----:R-:W-:Y:S02]  /*0440*/  I2FP.F32.U32 R9, UR8 ;  /* 0x0000000800097c45 */ /* 0x001fe40008201000 */
[----:B------:R-:W-:-:S03]  /*0450*/  LEA.HI R7, R7, R0, RZ, 0x2 ;  /* 0x0000000007077211 */ /* 0x000fc600078f10ff */
[----:B------:R-:W-:Y:S01]  /*0460*/  FMUL R9, R9, UR4 ;  /* 0x0000000409097c20 */ /* 0x000fe20008400000 */
[----:B------:R-:W-:Y:S01]  /*0470*/  LOP3.LUT R7, R7, 0xfffffffc, RZ, 0xc0, !PT ;  /* 0xfffffffc07077812 */ /* 0x000fe200078ec0ff */
[----:B------:R-:W-:Y:S01]  /*0480*/  VOTEU.ALL UP0, P0 ;  /* 0x00000000003f7886 */ /* 0x000fe20000000000 */
[----:B-1----:R-:W-:Y:S01]  /*0490*/  I2FP.F32.U32 R3, R4 ;  /* 0x0000000400037245 */ /* 0x002fe20000201000 */
[----:B------:R-:W-:Y:S01]  /*04a0*/  ULDC UR4, c[0x0][0x154] ;  /* 0x0000550000047ab9 */ /* 0x000fe20000000800 */
[----:B------:R-:W-:Y:S01]  /*04b0*/  VOTEU.ALL UP1, P0 ;  /* 0x00000000003f7886 */ /* 0x000fe20000020000 */
[----:B------:R-:W0:Y:S01]  /*04c0*/  F2I.U32.TRUNC.NTZ R9, R9 ;  /* 0x0000000900097305 */ /* 0x000e22000020f000 */
[----:B------:R-:W-:Y:S01]  /*04d0*/  IMAD.IADD R7, R0, 0x1, -R7 ;  /* 0x0000000100077824 */ /* 0x000fe200078e0a07 */
[----:B------:R-:W1:Y:S01]  /*04e0*/  @!UP0 S2UR UR7, SR_CgaCtaId ;  /* 0x00000000000789c3 */ /* 0x000e620000008800 */
[----:B------:R-:W-:Y:S01]  /*04f0*/  FMUL R12, R3, UR4 ;  /* 0x00000004030c7c20 */ /* 0x000fe20008400000 */
[----:B------:R-:W-:Y:S01]  /*0500*/  UMOV UR4, 0x20 ;  /* 0x0000002000047882 */ /* 0x000fe20000000000 */
[----:B------:R-:W-:Y:S01]  /*0510*/  IMAD R8, R8, 0x4, R7 ;  /* 0x0000000408087824 */ /* 0x000fe200078e0207 */
[----:B------:R-:W-:Y:S01]  /*0520*/  @!UP0 UMOV UR6, 0x400 ;  /* 0x0000040000068882 */ /* 0x000fe20000000000 */
[----:B------:R-:W-:-:S04]  /*0530*/  @!UP0 UIADD3 UR4, -UR4, 0x100000, URZ ;  /* 0x0010000004048890 */ /* 0x000fc8000fffe13f */
[----:B------:R-:W-:Y:S02]  /*0540*/  @!UP0 USHF.L.U32 UR5, UR4, 0xb, URZ ;  /* 0x0000000b04058899 */ /* 0x000fe4000800063f */
[----:B------:R-:W-:Y:S01]  /*0550*/  @!UP0 USHF.L.U32 UR4, UR4, 0x1, URZ ;  /* 0x0000000104048899 */ /* 0x000fe2000800063f */
[----:B---3--:R-:W-:Y:S01]  /*0560*/  ISETP.EQ.U32.AND P2, PT, R13, 0x1, PT ;  /* 0x000000010d00780c */ /* 0x008fe20003f42070 */
[----:B------:R-:W3:Y:S01]  /*0570*/  F2I.U32.TRUNC.NTZ R12, R12 ;  /* 0x0000000c000c7305 */ /* 0x000ee2000020f000 */
[----:B------:R-:W-:Y:S01]  /*0580*/  LEA.HI R0, R8, R8, RZ, 0x1 ;  /* 0x0000000808007211 */ /* 0x000fe200078f08ff */
[----:B------:R-:W5:Y:S03]  /*0590*/  LDC R7, c[0x0][0x148] ;  /* 0x00005200ff077b82 */ /* 0x000f660000000800 */
[----:B------:R-:W-:Y:S01]  /*05a0*/  LOP3.LUT R11, R0, 0xfffffffe, RZ, 0xc0, !PT ;  /* 0xfffffffe000b7812 */ /* 0x000fe200078ec0ff */
[----:B0-----:R-:W-:Y:S01]  /*05b0*/  IMAD.MOV R15, RZ, RZ, -R9 ;  /* 0x000000ffff0f7224 */ /* 0x001fe200078e0a09 */
[----:B------:R-:W-:-:S03]  /*05c0*/  SHF.R.S32.HI R9, RZ, 0x1f, R2 ;  /* 0x0000001fff097819 */ /* 0x000fc60000011402 */
[----:B--2---:R-:W-:Y:S01]  /*05d0*/  IMAD R3, R10, R15, UR8 ;  /* 0x000000080a037e24 */ /* 0x004fe2000f8e020f */
[----:B------:R-:W-:Y:S01]  /*05e0*/  LEA.HI R9, R9, R2, RZ, 0x2 ;  /* 0x0000000209097211 */ /* 0x000fe200078f10ff */
[C---:B------:R-:W-:Y:S02]  /*05f0*/  IMAD.IADD R0, R8.reuse, 0x1, -R11 ;  /* 0x0000000108007824 */ /* 0x040fe400078e0a0b */
[----:B------:R-:W-:Y:S01]  /*0600*/  IMAD.SHL.U32 R11, R8, 0x4, RZ ;  /* 0x00000004080b7824 */ /* 0x000fe200078e00ff */
[----:B------:R-:W-:Y:S01]  /*0610*/  LOP3.LUT R9, R9, 0xfffffffc, RZ, 0xc0, !PT ;  /* 0xfffffffc09097812 */ /* 0x000fe200078ec0ff */
[----:B---3--:R-:W-:Y:S01]  /*0620*/  IMAD.MOV R20, RZ, RZ, -R12 ;  /* 0x000000ffff147224 */ /* 0x008fe200078e0a0c */
[----:B------:R-:W-:Y:S01]  /*0630*/  ISETP.NE.AND P4, PT, R0, R3, PT ;  /* 0x000000030000720c */ /* 0x000fe20003f85270 */
[----:B-1----:R-:W-:Y:S01]  /*0640*/  @!UP0 ULEA UR6, UR7, UR6, 0x18 ;  /* 0x0000000607068291 */ /* 0x002fe2000f8ec03f */
[----:B------:R-:W-:Y:S01]  /*0650*/  LOP3.LUT R152, R8, 0xc, R11, 0x78, !PT ;  /* 0x0000000c08987812 */ /* 0x000fe200078e780b */
[----:B------:R-:W-:Y:S01]  /*0660*/  IMAD.IADD R0, R2, 0x1, -R9 ;  /* 0x0000000102007824 */ /* 0x000fe200078e0a09 */
[----:B------:R-:W-:Y:S01]  /*0670*/  VOTEU.ALL UP0, P0 ;  /* 0x00000000003f7886 */ /* 0x000fe20000000000 */
[----:B------:R-:W-:Y:S01]  /*0680*/  LOP3.LUT P0, RZ, R6, 0x7, RZ, 0xc0, !PT ;  /* 0x0000000706ff7812 */ /* 0x000fe2000780c0ff */
[----:B------:R-:W-:-:S02]  /*0690*/  VIADD R6, R5, 0xffffffff ;  /* 0xffffffff05067836 */ /* 0x000fc40000000000 */
[----:B------:R-:W-:Y:S01]  /*06a0*/  ISETP.NE.AND P1, PT, R0, 0x3, PT ;  /* 0x000000030000780c */ /* 0x000fe20003f25270 */
[----:B-----5:R-:W-:Y:S01]  /*06b0*/  IMAD R9, R7, R20, R4 ;  /* 0x0000001407097224 */ /* 0x020fe200078e0204 */
[----:B------:R-:W-:Y:S02]  /*06c0*/  ISETP.LT.U32.AND P0, PT, R152, 0x4, !P0 ;  /* 0x000000049800780c */ /* 0x000fe40004701070 */
[----:B------:R-:W-:Y:S01]  /*06d0*/  ISETP.EQ.OR P1, PT, R0, RZ, !P1 ;  /* 0x000000ff0000720c */ /* 0x000fe20004f22670 */
[----:B------:R-:W0:Y:S02]  /*06e0*/  FENCE.VIEW.ASYNC.S ;  /* 0x00000000000073c6 */ /* 0x000e240000000000 */
[----:B0-----:R0:W1:Y:S01]  /*06f0*/  @!UP0 SYNCS.EXCH.64 URZ, [UR6+0x50], UR4 ;  /* 0x00005004063f85b2 */ /* 0x0010620008000100 */
[----:B------:R-:W-:Y:S02]  /*0700*/  @P4 LEA.HI R2, R152, R152, RZ, 0x1 ;  /* 0x0000009898024211 */ /* 0x000fe400078f08ff */
[----:B------:R-:W-:-:S02]  /*0710*/  ISETP.EQ.AND P1, PT, R5, RZ, P1 ;  /* 0x000000ff0500720c */ /* 0x000fc40000f22270 */
[----:B------:R-:W-:Y:S02]  /*0720*/  @P4 SHF.R.S32.HI R2, RZ, 0x1, R2 ;  /* 0x00000001ff024819 */ /* 0x000fe40000011402 */
[----:B------:R-:W-:Y:S02]  /*0730*/  ISETP.GE.U32.AND P6, PT, R6, 0x2, PT ;  /* 0x000000020600780c */ /* 0x000fe40003fc6070 */
[----:B------:R-:W-:Y:S02]  /*0740*/  @P4 ISETP.NE.AND P5, PT, R2, R9, PT ;  /* 0x000000090200420c */ /* 0x000fe40003fa5270 */
[----:B------:R-:W-:Y:S02]  /*0750*/  SEL R9, RZ, 0x1, !P0 ;  /* 0x00000001ff097807 */ /* 0x000fe40004000000 */
[----:B------:R-:W-:Y:S02]  /*0760*/  @P4 SEL R22, RZ, 0x1, P5 ;  /* 0x00000001ff164807 */ /* 0x000fe40002800000 */
[----:B------:R-:W-:Y:S01]  /*0770*/  SEL R19, RZ, 0x1, !P1 ;  /* 0x00000001ff137807 */ /* 0x000fe20004800000 */
[----:B------:R0:W2:Y:S01]  /*0780*/  @!UP1 SYNCS.EXCH.64 URZ, [UR6+0x58], UR4 ;  /* 0x00005804063f95b2 */ /* 0x0000a20008000100 */
[----:B------:R-:W-:Y:S01]  /*0790*/  LOP3.LUT R22, R22, R9, RZ, 0xc0, !PT ;  /* 0x0000000916167212 */ /* 0x000fe200078ec0ff */
[----:B------:R-:W-:Y:S01]  /*07a0*/  NOP ;  /* 0x0000000000007918 */ /* 0x000fe20000000000 */
[----:B------:R-:W-:Y:S01]  /*07b0*/  SEL R19, R19, 0x2, P6 ;  /* 0x0000000213137807 */ /* 0x000fe20003000000 */
[----:B------:R-:W-:Y:S06]  /*07c0*/  @!P2 BRA `(.L_x_3) ;  /* 0x000000000008a947 */ /* 0x000fec0003800000 */
[----:B-12-4-:R-:W-:Y:S01]  /*07d0*/  UCGABAR_ARV ;  /* 0x00000000000079c7 */ /* 0x016fe20008000000 */
[----:B------:R-:W-:Y:S05]  /*07e0*/  BRA `(.L_x_4) ;  /* 0x0000000000047947 */ /* 0x000fea0003800000 */
.L_x_3:
[----:B-12-4-:R-:W-:Y:S01]  /*07f0*/  NOP ;  /* 0x0000000000007918 */ /* 0x016fe20000000000 */
.L_x_4:
[----:B------:R-:W1:Y:S01]  /*0800*/  LDC R2, c[0x0][0x65c] ;  /* 0x00019700ff027b82 */ /* 0x000e620000000800 */
[----:B------:R-:W-:Y:S02]  /*0810*/  IMAD.U32 R8, RZ, RZ, UR8 ;  /* 0x00000008ff087e24 */ /* 0x000fe4000f8e00ff */
[----:B------:R-:W-:Y:S01]  /*0820*/  IMAD.MOV.U32 R9, RZ, RZ, RZ ;  /* 0x000000ffff097224 */ /* 0x000fe200078e00ff */
[----:B-1----:R-:W-:-:S04]  /*0830*/  ISETP.NE.AND P1, PT, R2, 0x1, PT ;  /* 0x000000010200780c */ /* 0x002fc80003f25270 */
[----:B------:R-:W-:-:S09]  /*0840*/  P2R R5, PR, RZ, 0x2 ;  /* 0x00000002ff057803 */ /* 0x000fd20000000000 */
[----:B------:R-:W1:Y:S01]  /*0850*/  @P1 LDC R17, c[0x0][0x10] ;  /* 0x00000400ff111b82 */ /* 0x000e620000000800 */
[----:B------:R-:W-:Y:S02]  /*0860*/  @P1 IMAD.MOV.U32 R5, RZ, RZ, RZ ;  /* 0x000000ffff051224 */ /* 0x000fe400078e00ff */
[----:B------:R-:W-:-:S05]  /*0870*/  @P1 IMAD.MOV.U32 R13, RZ, RZ, RZ ;  /* 0x000000ffff0d1224 */ /* 0x000fca00078e00ff */
[----:B------:R-:W2:Y:S01]  /*0880*/  @!P1 LDC R11, c[0x0][0xc] ;  /* 0x00000300ff0b9b82 */ /* 0x000ea20000000800 */
[----:B-1----:R-:W-:-:S04]  /*0890*/  @P1 IMAD.WIDE.U32 R16, R17, UR8, R4 ;  /* 0x0000000811101c25 */ /* 0x002fc8000f8e0004 */
[----:B------:R-:W-:Y:S02]  /*08a0*/  @P1 IMAD.IADD R17, R17, 0x1, R13 ;  /* 0x0000000111111824 */ /* 0x000fe400078e020d */
[----:B--2---:R-:W-:-:S04]  /*08b0*/  @!P1 IMAD.WIDE.U32 R8, R4, R11, R8 ;  /* 0x0000000b04089225 */ /* 0x004fc800078e0008 */
[----:B------:R-:W-:Y:S02]  /*08c0*/  @!P1 IMAD.MOV.U32 R16, RZ, RZ, R8 ;  /* 0x000000ffff109224 */ /* 0x000fe400078e0008 */
[----:B------:R-:W-:Y:S01]  /*08d0*/  @!P1 IMAD.MOV.U32 R17, RZ, RZ, R9 ;  /* 0x000000ffff119224 */ /* 0x000fe200078e0009 */
[----:B------:R-:W-:Y:S06]  /*08e0*/  @!P2 BRA `(.L_x_5) ;  /* 0x00000000000ca947 */ /* 0x000fec0003800000 */
[----:B------:R-:W-:Y:S01]  /*08f0*/  UCGABAR_WAIT ;  /* 0x0000000000007dc7 */ /* 0x000fe20008000000 */
[----:B------:R-:W-:Y:S01]  /*0900*/  CCTL.IVALL ;  /* 0x00000000ff00798f */ /* 0x000fe20002000000 */
[----:B------:R-:W-:Y:S05]  /*0910*/  BRA `(.L_x_6) ;  /* 0x0000000000047947 */ /* 0x000fea0003800000 */
.L_x_5:
[----:B------:R-:W-:Y:S06]  /*0920*/  BAR.SYNC.DEFER_BLOCKING 0x0 ;  /* 0x0000000000007b1d */ /* 0x000fec0000010000 */
.L_x_6:
[----:B------:R-:W-:Y:S05]  /*0930*/  @!P3 BRA `(.L_x_7) ;  /* 0x000000a800fcb947 */ /* 0x000fea0003800000 */
[----:B------:R-:W-:-:S13]  /*0940*/  ISETP.GT.U32.AND P0, PT, R6, 0x1, PT ;  /* 0x000000010600780c */ /* 0x000fda0003f04070 */
[----:B0-----:R-:W-:Y:S05]  /*0950*/  @P0 EXIT ;  /* 0x000000000000094d */ /* 0x001fea0003800000 */
[----:B------:R-:W-:Y:S01]  /*0960*/  ULDC.64 UR4, c[0x0][0x650] ;  /* 0x0001940000047ab9 */ /* 0x000fe20000000a00 */
[----:B------:R-:W-:Y:S01]  /*0970*/  PRMT R0, RZ, 0x7610, R0 ;  /* 0x00007610ff007816 */ /* 0x000fe20000000000 */
[----:B------:R-:W-:Y:S01]  /*0980*/  IMAD.MOV.U32 R153, RZ, RZ, -0x1 ;  /* 0xffffffffff997424 */ /* 0x000fe200078e00ff */
[----:B------:R-:W-:Y:S01]  /*0990*/  ISETP.GE.U32.AND P0, PT, R16, UR4, PT ;  /* 0x0000000410007c0c */ /* 0x000fe2000bf06070 */
[----:B------:R-:W-:Y:S01]  /*09a0*/  IMAD.MOV.U32 R23, RZ, RZ, -0x1 ;  /* 0xffffffffff177424 */ /* 0x000fe200078e00ff */
[----:B------:R-:W-:Y:S02]  /*09b0*/  MOV R154, 0xffffffff ;  /* 0xffffffff009a7802 */ /* 0x000fe40000000f00 */
[----:B------:R-:W-:-:S13]  /*09c0*/  ISETP.GE.U32.AND.EX P0, PT, R17, UR5, PT, P0 ;  /* 0x0000000511007c0c */ /* 0x000fda000bf06100 */
[----:B------:R-:W-:Y:S05]  /*09d0*/  @P0 BRA `(.L_x_8) ;  /* 0x00000004002c0947 */ /* 0x000fea0003800000 */
[----:B------:R-:W0:Y:S01]  /*09e0*/  LDC.64 R24, c[0x0][0x628] ;  /* 0x00018a00ff187b82 */ /* 0x000e220000000a00 */
[----:B------:R-:W-:Y:S02]  /*09f0*/  IMAD.MOV.U32 R8, RZ, RZ, R16 ;  /* 0x000000ffff087224 */ /* 0x000fe400078e0010 */
[----:B------:R-:W-:-:S05]  /*0a00*/  IMAD.MOV.U32 R9, RZ, RZ, R17 ;  /* 0x000000ffff097224 */ /* 0x000fca00078e0011 */
[----:B------:R-:W1:Y:S08]  /*0a10*/  LDC R0, c[0x0][0x630] ;  /* 0x00018c00ff007b82 */ /* 0x000e700000000800 */
[----:B------:R-:W2:Y:S01]  /*0a20*/  LDC.64 R26, c[0x0][0x620] ;  /* 0x00018800ff1a7b82 */ /* 0x000ea20000000a00 */
[----:B0-----:R-:W-:-:S04]  /*0a30*/  ISETP.NE.U32.AND P0, PT, R24, RZ, PT ;  /* 0x000000ff1800720c */ /* 0x001fc80003f05070 */
[----:B------:R-:W-:-:S13]  /*0a40*/  ISETP.NE.AND.EX P0, PT, R25, RZ, PT, P0 ;  /* 0x000000ff1900720c */ /* 0x000fda0003f05300 */
[----:B-12---:R-:W-:Y:S05]  /*0a50*/  @!P0 BRA `(.L_x_9) ;  /* 0x0000000000288947 */ /* 0x006fea0003800000 */
[----:B------:R-:W0:Y:S02]  /*0a60*/  LDC R13, c[0x0][0x634] ;  /* 0x00018d00ff0d7b82 */ /* 0x000e240000000800 */
[----:B0-----:R-:W-:-:S05]  /*0a70*/  IADD3 R13, P0, R16, R13, RZ ;  /* 0x0000000d100d7210 */ /* 0x001fca0007f1e0ff */
[----:B------:R-:W-:-:S04]  /*0a80*/  IMAD.X R15, RZ, RZ, R17, P0 ;  /* 0x000000ffff0f7224 */ /* 0x000fc800000e0611 */
[----:B------:R-:W-:-:S04]  /*0a90*/  IMAD.WIDE.U32 R8, R15, R24, RZ ;  /* 0x000000180f087225 */ /* 0x000fc800078e00ff */
[----:B------:R-:W-:-:S04]  /*0aa0*/  IMAD.WIDE.U32 R10, P0, R13, R25, R8 ;  /* 0x000000190d0a7225 */ /* 0x000fc80007800008 */
[----:B------:R-:W-:-:S04]  /*0ab0*/  IMAD.WIDE.U32 R8, R13, R24, RZ ;  /* 0x000000180d087225 */ /* 0x000fc800078e00ff */
[----:B------:R-:W-:Y:S01]  /*0ac0*/  IMAD.X R13, RZ, RZ, RZ, P0 ;  /* 0x000000ffff0d7224 */ /* 0x000fe200000e06ff */
[----:B------:R-:W-:Y:S01]  /*0ad0*/  IADD3 RZ, P0, R9, R10, RZ ;  /* 0x0000000a09ff7210 */ /* 0x000fe20007f1e0ff */
[----:B------:R-:W-:-:S04]  /*0ae0*/  IMAD.MOV.U32 R12, RZ, RZ, R11 ;  /* 0x000000ffff0c7224 */ /* 0x000fc800078e000b */
[----:B------:R-:W-:-:S08]  /*0af0*/  IMAD.WIDE.U32.X R8, R15, R25, R12, P0 ;  /* 0x000000190f087225 */ /* 0x000fd000000e040c */
.L_x_9:
[----:B------:R-:W0:Y:S01]  /*0b00*/  LDC.64 R24, c[0x0][0x640] ;  /* 0x00019000ff187b82 */ /* 0x000e220000000a00 */
[--C-:B------:R-:W-:Y:S01]  /*0b10*/  SHF.R.U64 R28, R8, R0, R9.reuse ;  /* 0x00000000081c7219 */ /* 0x100fe20000001209 */
[----:B------:R-:W-:Y:S01]  /*0b20*/  IMAD R30, R7, R20, R4 ;  /* 0x00000014071e7224 */ /* 0x000fe200078e0204 */
[----:B------:R-:W-:Y:S02]  /*0b30*/  SHF.R.U32.HI R0, RZ, R0, R9 ;  /* 0x00000000ff007219 */ /* 0x000fe40000011609 */
[----:B------:R-:W-:Y:S02]  /*0b40*/  IADD3 R5, P0, RZ, -R28, RZ ;  /* 0x8000001cff057210 */ /* 0x000fe40007f1e0ff */
[----:B------:R-:W-:Y:S01]  /*0b50*/  MOV R21, 0x1 ;  /* 0x0000000100157802 */ /* 0x000fe20000000f00 */
[----:B------:R-:W1:Y:S02]  /*0b60*/  LDC R6, c[0x0][0x618] ;  /* 0x00018600ff067b82 */ /* 0x000e640000000800 */
[----:B------:R-:W-:-:S04]  /*0b70*/  IMAD.X R9, RZ, RZ, ~R0, P0 ;  /* 0x000000ffff097224 */ /* 0x000fc800000e0e00 */
[-C--:B------:R-:W-:Y:S02]  /*0b80*/  IMAD R0, R9, R26.reuse, RZ ;  /* 0x0000001a09007224 */ /* 0x080fe400078e02ff */
[----:B------:R-:W2:Y:S01]  /*0b90*/  LDC R11, c[0x0][0x608] ;  /* 0x00018200ff0b7b82 */ /* 0x000ea20000000800 */
[----:B------:R-:W-:-:S04]  /*0ba0*/  IMAD.WIDE.U32 R8, R5, R26, R16 ;  /* 0x0000001a05087225 */ /* 0x000fc800078e0010 */
[----:B------:R-:W-:-:S03]  /*0bb0*/  IMAD R5, R5, R27, R0 ;  /* 0x0000001b05057224 */ /* 0x000fc600078e0200 */
[----:B------:R-:W3:Y:S01]  /*0bc0*/  LDC R12, c[0x0][0x658] ;  /* 0x00019600ff0c7b82 */ /* 0x000ee20000000800 */
[----:B0-----:R-:W-:Y:S01]  /*0bd0*/  ISETP.NE.U32.AND P0, PT, R24, RZ, PT ;  /* 0x000000ff1800720c */ /* 0x001fe20003f05070 */
[----:B------:R-:W-:Y:S02]  /*0be0*/  IMAD.IADD R5, R9, 0x1, R5 ;  /* 0x0000000109057824 */ /* 0x000fe400078e0205 */
[----:B------:R-:W-:Y:S01]  /*0bf0*/  IMAD.MOV.U32 R9, RZ, RZ, -0x1 ;  /* 0xffffffffff097424 */ /* 0x000fe200078e00ff */
[----:B------:R-:W-:-:S03]  /*0c00*/  ISETP.NE.AND.EX P0, PT, R25, RZ, PT, P0 ;  /* 0x000000ff1900720c */ /* 0x000fc60003f05300 */
[----:B------:R-:W0:Y:S01]  /*0c10*/  LDC R15, c[0x0][0x600] ;  /* 0x00018000ff0f7b82 */ /* 0x000e220000000800 */
[-CC-:B-1----:R-:W-:Y:S02]  /*0c20*/  SHF.R.U64 R13, R8, R6.reuse, R5.reuse ;  /* 0x00000006080d7219 */ /* 0x182fe40000001205 */
[----:B------:R-:W-:-:S05]  /*0c30*/  SHF.R.U32.HI R0, RZ, R6, R5 ;  /* 0x00000006ff007219 */ /* 0x000fca0000011605 */
[----:B------:R-:W1:Y:S01]  /*0c40*/  LDC R14, c[0x0][0x648] ;  /* 0x00019200ff0e7b82 */ /* 0x000e620000000800 */
[-CC-:B--2---:R-:W-:Y:S02]  /*0c50*/  SHF.R.U64 R27, R13, R11.reuse, R0.reuse ;  /* 0x0000000b0d1b7219 */ /* 0x184fe40000001200 */
[----:B------:R-:W-:-:S05]  /*0c60*/  SHF.R.U32.HI R5, RZ, R11, R0 ;  /* 0x0000000bff057219 */ /* 0x000fca0000011600 */
[----:B------:R-:W2:Y:S01]  /*0c70*/  LDC R26, c[0x0][0x638] ;  /* 0x00018e00ff1a7b82 */ /* 0x000ea20000000800 */
[-CC-:B---3--:R-:W-:Y:S02]  /*0c80*/  SHF.R.U64 R20, R27, R12.reuse, R5.reuse ;  /* 0x0000000c1b147219 */ /* 0x188fe40000001205 */
[-C--:B------:R-:W-:Y:S02]  /*0c90*/  SHF.L.U32 R0, R9, R12.reuse, RZ ;  /* 0x0000000c09007219 */ /* 0x080fe400000006ff */
[----:B------:R-:W-:Y:S01]  /*0ca0*/  SHF.R.U32.HI R5, RZ, R12, R5 ;  /* 0x0000000cff057219 */ /* 0x000fe20000011605 */
[----:B------:R-:W-:Y:S01]  /*0cb0*/  IMAD.MOV.U32 R4, RZ, RZ, R20 ;  /* 0x000000ffff047224 */ /* 0x000fe200078e0014 */
[----:B------:R-:W-:Y:S01]  /*0cc0*/  LOP3.LUT R10, RZ, R0, RZ, 0x33, !PT ;  /* 0x00000000ff0a7212 */ /* 0x000fe200078e33ff */
[----:B------:R-:W3:Y:S01]  /*0cd0*/  LDC R23, c[0x0][0x610] ;  /* 0x00018400ff177b82 */ /* 0x000ee20000000800 */
[----:B------:R-:W-:Y:S05]  /*0ce0*/  @!P0 BRA `(.L_x_10) ;  /* 0x0000000000288947 */ /* 0x000fea0003800000 */
[----:B------:R-:W4:Y:S02]  /*0cf0*/  LDC R9, c[0x0][0x64c] ;  /* 0x00019300ff097b82 */ /* 0x000f240000000800 */
[----:B----4-:R-:W-:-:S05]  /*0d00*/  IADD3 R9, P0, R20, R9, RZ ;  /* 0x0000000914097210 */ /* 0x010fca0007f1e0ff */
        /* <DEDUP_REMOVED lines=8> */
.L_x_10:
[----:B-1----:R-:W-:Y:S01]  /*0d90*/  SHF.R.U64 R4, R4, R14, R5 ;  /* 0x0000000e04047219 */ /* 0x002fe20000001205 */
[----:B0-----:R-:W-:Y:S01]  /*0da0*/  VIADD R6, R15, 0xffffffff ;  /* 0xffffffff0f067836 */ /* 0x001fe20000000000 */
[----:B------:R-:W-:Y:S02]  /*0db0*/  SHF.L.U32 R0, R21, R12, RZ ;  /* 0x0000000c15007219 */ /* 0x000fe400000006ff */
[----:B------:R-:W-:Y:S01]  /*0dc0*/  LOP3.LUT R5, R27, R10, RZ, 0xc0, !PT ;  /* 0x0000000a1b057212 */ /* 0x000fe200078ec0ff */
[----:B------:R-:W-:Y:S01]  /*0dd0*/  IMAD.MOV R7, RZ, RZ, -R4 ;  /* 0x000000ffff077224 */ /* 0x000fe200078e0a04 */
[----:B------:R-:W-:Y:S02]  /*0de0*/  SEL R3, R3, R30, !P1 ;  /* 0x0000001e03037207 */ /* 0x000fe40004800000 */
[----:B------:R-:W-:Y:S01]  /*0df0*/  LOP3.LUT R6, R13, R6, RZ, 0xc0, !PT ;  /* 0x000000060d067212 */ /* 0x000fe200078ec0ff */
[----:B------:R-:W-:Y:S02]  /*0e00*/  IMAD R4, R0, R4, R5 ;  /* 0x0000000400047224 */ /* 0x000fe400078e0205 */
[----:B--2---:R-:W-:-:S02]  /*0e10*/  IMAD R0, R7, R26, R20 ;  /* 0x0000001a07007224 */ /* 0x004fc400078e0214 */
[----:B---3--:R-:W-:Y:S02]  /*0e20*/  IMAD R3, R4, R23, R3 ;  /* 0x0000001704037224 */ /* 0x008fe400078e0203 */
[----:B------:R-:W-:Y:S02]  /*0e30*/  IMAD.MOV.U32 R5, RZ, RZ, 0x1 ;  /* 0x00000001ff057424 */ /* 0x000fe400078e00ff */
[----:B------:R-:W-:Y:S02]  /*0e40*/  IMAD R4, R0, R15, R6 ;  /* 0x0000000f00047224 */ /* 0x000fe400078e0206 */
[----:B------:R-:W-:Y:S01]  /*0e50*/  IMAD.MOV.U32 R23, RZ, RZ, R28 ;  /* 0x000000ffff177224 */ /* 0x000fe200078e001c */
[----:B------:R-:W-:Y:S02]  /*0e60*/  PRMT R0, R5, 0x7610, R0 ;  /* 0x0000761005007816 */ /* 0x000fe40000000000 */
[----:B------:R-:W-:Y:S02]  /*0e70*/  SEL R154, R4, R3, !P1 ;  /* 0x00000003049a7207 */ /* 0x000fe40004800000 */
[----:B------:R-:W-:-:S07]  /*0e80*/  SEL R153, R3, R4, !P1 ;  /* 0x0000000403997207 */ /* 0x000fce0004800000 */
.L_x_8:
[----:B------:R-:W-:-:S08]  /*0e90*/  NOP ;  /* 0x0000000000007918 */ /* 0x000fd00000000000 */
[----:B------:R-:W0:Y:S02]  /*0ea0*/  USETMAXREG.TRY_ALLOC.CTAPOOL UP0, 0xe8 ;  /* 0x000000e8000079c8 */ /* 0x000e240008000600 */
[----:B0-----:R-:W-:-:S13]  /*0eb0*/  PLOP3.LUT P0, PT, PT, PT, UP0, 0x80, 0x0 ;  /* 0x000000000000781c */ /* 0x001fda0003f0f008 */
[----:B------:R-:W-:Y:S05]  /*0ec0*/  @!P0 BRA `(.L_x_8) ;  /* 0xfffffffc00f08947 */ /* 0x000fea000383ffff */
[----:B------:R-:W-:Y:S01]  /*0ed0*/  ULDC.64 UR4, c[0x0][0x598] ;  /* 0x0001660000047ab9 */ /* 0x000fe20000000a00 */
[----:B------:R-:W-:Y:S01]  /*0ee0*/  ULDC.64 UR36, c[0x0][0x208] ;  /* 0x0000820000247ab9 */ /* 0x000fe20000000a00 */
[----:B------:R-:W-:-:S04]  /*0ef0*/  ISETP.NE.U32.AND P0, PT, RZ, UR4, PT ;  /* 0x00000004ff007c0c */ /* 0x000fc8000bf05070 */
[----:B------:R-:W-:-:S13]  /*0f00*/  ISETP.NE.AND.EX P0, PT, RZ, UR5, PT, P0 ;  /* 0x00000005ff007c0c */ /* 0x000fda000bf05300 */
[----:B------:R-:W-:Y:S05]  /*0f10*/  @!P0 BRA `(.L_x_11) ;  /* 0x00000000001c8947 */ /* 0x000fea0003800000 */
[----:B------:R-:W0:Y:S02]  /*0f20*/  LDC.64 R4, c[0x0][0x598] ;  /* 0x00016600ff047b82 */ /* 0x000e240000000a00 */
[----:B0-----:R-:W2:Y:S02]  /*0f30*/  LDG.E.64 R4, desc[UR36][R4.64] ;  /* 0x0000002404047981 */ /* 0x001ea4000c1e1b00 */
[----:B--2---:R-:W-:-:S04]  /*0f40*/  ISETP.NE.U32.AND P0, PT, R4, RZ, PT ;  /* 0x000000ff0400720c */ /* 0x004fc80003f05070 */
[----:B------:R-:W-:-:S13]  /*0f50*/  ISETP.NE.AND.EX P0, PT, R5, RZ, PT, P0 ;  /* 0x000000ff0500720c */ /* 0x000fda0003f05300 */
[----:B------:R-:W-:Y:S05]  /*0f60*/  @!P0 BRA `(.L_x_11) ;  /* 0x0000000000088947 */ /* 0x000fea0003800000 */
[----:B------:R0:W5:Y:S01]  /*0f70*/  LD.E R155, desc[UR36][R4.64] ;  /* 0x00000024049b7980 */ /* 0x000162000c101900 */
[----:B------:R-:W-:Y:S05]  /*0f80*/  BRA `(.L_x_12) ;  /* 0x0000000000247947 */ /* 0x000fea0003800000 */
.L_x_11:
[----:B------:R-:W-:Y:S02]  /*0f90*/  ULDC.64 UR4, c[0x0][0x588] ;  /* 0x0001620000047ab9 */ /* 0x000fe40000000a00 */
[----:B------:R-:W-:-:S04]  /*0fa0*/  ISETP.NE.U32.AND P0, PT, RZ, UR4, PT ;  /* 0x00000004ff007c0c */ /* 0x000fc8000bf05070 */
[----:B------:R-:W-:-:S13]  /*0fb0*/  ISETP.NE.AND.EX P0, PT, RZ, UR5, PT, P0 ;  /* 0x00000005ff007c0c */ /* 0x000fda000bf05300 */
[----:B------:R-:W-:Y:S05]  /*0fc0*/  @!P0 BRA `(.L_x_13) ;  /* 0x00000000000c8947 */ /* 0x000fea0003800000 */
[----:B------:R-:W0:Y:S02]  /*0fd0*/  LDC.64 R4, c[0x0][0x588] ;  /* 0x00016200ff047b82 */ /* 0x000e240000000a00 */
[----:B0-----:R1:W5:Y:S01]  /*0fe0*/  LDG.E R155, desc[UR36][R4.64] ;  /* 0x00000024049b7981 */ /* 0x001362000c1e1900 */
[----:B------:R-:W-:Y:S05]  /*0ff0*/  BRA `(.L_x_12) ;  /* 0x0000000000087947 */ /* 0x000fea0003800000 */
.L_x_13:
[----:B------:R-:W-:Y:S02]  /*1000*/  ULDC UR4, c[0x0][0x580] ;  /* 0x0001600000047ab9 */ /* 0x000fe40000000800 */
[----:B------:R-:W-:-:S07]  /*1010*/  IMAD.U32 R155, RZ, RZ, UR4 ;  /* 0x00000004ff9b7e24 */ /* 0x000fce000f8e00ff */
.L_x_12:
[----:B------:R-:W-:Y:S02]  /*1020*/  ULDC.64 UR4, c[0x0][0x5a0] ;  /* 0x0001680000047ab9 */ /* 0x000fe40000000a00 */
[----:B------:R-:W-:-:S04]  /*1030*/  ISETP.NE.U32.AND P0, PT, RZ, UR4, PT ;  /* 0x00000004ff007c0c */ /* 0x000fc8000bf05070 */
[----:B------:R-:W-:-:S13]  /*1040*/  ISETP.NE.AND.EX P0, PT, RZ, UR5, PT, P0 ;  /* 0x00000005ff007c0c */ /* 0x000fda000bf05300 */
[----:B------:R-:W-:Y:S05]  /*1050*/  @!P0 BRA `(.L_x_14) ;  /* 0x00000000001c8947 */ /* 0x000fea0003800000 */
[----:B01----:R-:W0:Y:S02]  /*1060*/  LDC.64 R4, c[0x0][0x5a0] ;  /* 0x00016800ff047b82 */ /* 0x003e240000000a00 */
[----:B0-----:R-:W2:Y:S02]  /*1070*/  LDG.E.64 R4, desc[UR36][R4.64] ;  /* 0x0000002404047981 */ /* 0x001ea4000c1e1b00 */
[----:B--2---:R-:W-:-:S04]  /*1080*/  ISETP.NE.U32.AND P0, PT, R4, RZ, PT ;  /* 0x000000ff0400720c */ /* 0x004fc80003f05070 */
[----:B------:R-:W-:-:S13]  /*1090*/  ISETP.NE.AND.EX P0, PT, R5, RZ, PT, P0 ;  /* 0x000000ff0500720c */ /* 0x000fda0003f05300 */
[----:B------:R-:W-:Y:S05]  /*10a0*/  @!P0 BRA `(.L_x_14) ;  /* 0x0000000000088947 */ /* 0x000fea0003800000 */
[----:B------:R0:W5:Y:S01]  /*10b0*/  LD.E R156, desc[UR36][R4.64] ;  /* 0x00000024049c7980 */ /* 0x000162000c101900 */
[----:B------:R-:W-:Y:S05]  /*10c0*/  BRA `(.L_x_15) ;  /* 0x0000000000247947 */ /* 0x000fea0003800000 */
.L_x_14:
[----:B------:R-:W-:Y:S02]  /*10d0*/  ULDC.64 UR4, c[0x0][0x590] ;  /* 0x0001640000047ab9 */ /* 0x000fe40000000a00 */
[----:B------:R-:W-:-:S04]  /*10e0*/  ISETP.NE.U32.AND P0, PT, RZ, UR4, PT ;  /* 0x00000004ff007c0c */ /* 0x000fc8000bf05070 */
[----:B------:R-:W-:-:S13]  /*10f0*/  ISETP.NE.AND.EX P0, PT, RZ, UR5, PT, P0 ;  /* 0x00000005ff007c0c */ /* 0x000fda000bf05300 */
[----:B------:R-:W-:Y:S05]  /*1100*/  @!P0 BRA `(.L_x_16) ;  /* 0x00000000000c8947 */ /* 0x000fea0003800000 */
[----:B------:R-:W2:Y:S02]  /*1110*/  LDC.64 R156, c[0x0][0x590] ;  /* 0x00016400ff9c7b82 */ /* 0x000ea40000000a00 */
[----:B--2---:R2:W5:Y:S01]  /*1120*/  LDG.E R156, desc[UR36][R156.64] ;  /* 0x000000249c9c7981 */ /* 0x004562000c1e1900 */
[----:B------:R-:W-:Y:S05]  /*1130*/  BRA `(.L_x_15) ;  /* 0x0000000000087947 */ /* 0x000fea0003800000 */
.L_x_16:
[----:B------:R-:W-:Y:S02]  /*1140*/  ULDC UR4, c[0x0][0x584] ;  /* 0x0001610000047ab9 */ /* 0x000fe40000000800 */
[----:B------:R-:W-:-:S07]  /*1150*/  MOV R156, UR4 ;  /* 0x00000004009c7c02 */ /* 0x000fce0008000f00 */
.L_x_15:
[----:B------:R-:W-:-:S13]  /*1160*/  LOP3.LUT P0, RZ, R0, 0xff, RZ, 0xc0, !PT ;  /* 0x000000ff00ff7812 */ /* 0x000fda000780c0ff */
[----:B------:R-:W-:Y:S05]  /*1170*/  @!P0 EXIT ;  /* 0x000000000000894d */ /* 0x000fea0003800000 */
[----:B------:R-:W-:Y:S01]  /*1180*/  ULDC UR4, c[0x0][0x28c] ;  /* 0x0000a30000047ab9 */ /* 0x000fe20000000800 */
[----:B------:R-:W-:Y:S01]  /*1190*/  LOP3.LUT R166, R19, 0x1, RZ, 0xfc, !PT ;  /* 0x0000000113a67812 */ /* 0x000fe200078efcff */
[----:B------:R-:W-:Y:S01]  /*11a0*/  UIADD3 UR4, UR4, 0x7f, URZ ;  /* 0x0000007f04047890 */ /* 0x000fe2000fffe03f */
[----:B------:R-:W-:Y:S01]  /*11b0*/  UMOV UR38, URZ ;  /* 0x0000003f00267c82 */ /* 0x000fe20008000000 */
[----:B------:R-:W-:Y:S02]  /*11c0*/  UMOV UR39, URZ ;  /* 0x0000003f00277c82 */ /* 0x000fe40008000000 */
[----:B------:R-:W-:-:S04]  /*11d0*/  USHF.R.S32.HI UR5, URZ, 0x1f, UR4 ;  /* 0x0000001f3f057899 */ /* 0x000fc80008011404 */
[----:B------:R-:W-:-:S04]  /*11e0*/  ULEA.HI UR5, UR5, UR4, URZ, 0x7 ;  /* 0x0000000405057291 */ /* 0x000fc8000f8f383f */
[----:B------:R-:W-:-:S12]  /*11f0*/  USHF.R.S32.HI UR40, URZ, 0x7, UR5 ;  /* 0x000000073f287899 */ /* 0x000fd80008011405 */
.L_x_288:
[----:B------:R-:W-:Y:S01]  /*1200*/  LOP3.LUT R0, R18, 0x80, RZ, 0xc0, !PT ;  /* 0x0000008012007812 */ /* 0x000fe200078ec0ff */
[----:B---3--:R-:W3:Y:S01]  /*1210*/  S2UR UR7, SR_CgaCtaId ;  /* 0x00000000000779c3 */ /* 0x008ee20000008800 */
[----:B------:R-:W-:Y:S02]  /*1220*/  UMOV UR6, 0x400 ;  /* 0x0000040000067882 */ /* 0x000fe40000000000 */
[----:B------:R-:W-:-:S06]  /*1230*/  SHF.R.U32.HI R0, RZ, 0x7, R0 ;  /* 0x00000007ff007819 */ /* 0x000fcc0000011600 */
[----:B----4-:R-:W4:Y:S01]  /*1240*/  SHFL.IDX PT, R0, R0, RZ, 0x1f ;  /* 0x00001fff00007589 */ /* 0x010f2200000e0000 */
[----:B---3--:R-:W-:Y:S01]  /*1250*/  ULEA UR6, UR7, UR6, 0x18 ;  /* 0x0000000607067291 */ /* 0x008fe2000f8ec03f */
[----:B----4-:R-:W-:-:S13]  /*1260*/  R2UR UR4, R0 ;  /* 0x00000000000472ca */ /* 0x010fda00000e0000 */
[----:B------:R-:W-:-:S04]  /*1270*/  ULEA.HI UR5, UR4, UR4, URZ, 0x1 ;  /* 0x0000000404057291 */ /* 0x000fc8000f8f083f */
[----:B------:R-:W-:-:S04]  /*1280*/  ULOP3.LUT UR5, UR5, 0x7fffe, URZ, 0xc0, !UPT ;  /* 0x0007fffe05057892 */ /* 0x000fc8000f8ec03f */
[----:B------:R-:W-:-:S03]  /*1290*/  UIADD3 UR5, UR4, -UR5, URZ ;  /* 0x8000000504057290 */ /* 0x000fc6000fffe03f */
[----:B------:R-:W-:Y:S01]  /*12a0*/  ULDC UR4, c[0x0][0x28c] ;  /* 0x0000a30000047ab9 */ /* 0x000fe20000000800 */
[----:B------:R-:W-:Y:S01]  /*12b0*/  ULEA UR5, UR5, UR6, 0xd ;  /* 0x0000000605057291 */ /* 0x000fe2000f8e683f */
[----:B------:R-:W-:-:S03]  /*12c0*/  ISETP.LT.AND P0, PT, RZ, UR4, PT ;  /* 0x00000004ff007c0c */ /* 0x000fc6000bf01270 */
[----:B------:R-:W-:-:S04]  /*12d0*/  UIADD3 UR5, UR5, 0x100, URZ ;  /* 0x0000010005057890 */ /* 0x000fc8000fffe03f */
[----:B------:R-:W-:-:S04]  /*12e0*/  USHF.R.U32.HI UR5, URZ, 0x4, UR5 ;  /* 0x000000043f057899 */ /* 0x000fc80008011605 */
[----:B------:R-:W-:Y:S02]  /*12f0*/  ULOP3.LUT UR41, UR5, 0x3fff, URZ, 0xc0, !UPT ;  /* 0x00003fff05297892 */ /* 0x000fe4000f8ec03f */
[----:B-12---:R-:W-:Y:S10]  /*1300*/  @P0 BRA `(.L_x_17) ;  /* 0x0000000000400947 */ /* 0x006ff40003800000 */
[----:B------:R-:W-:Y:S01]  /*1310*/  MOV R0, 0x0 ;  /* 0x0000000000007802 */ /* 0x000fe20000000f00 */
[----:B------:R-:W-:Y:S01]  /*1320*/  ULDC.64 UR4, c[0x4][0x68] ;  /* 0x01001a0000047ab9 */ /* 0x000fe20000000a00 */
[----:B------:R-:W-:Y:S01]  /*1330*/  ULDC.64 UR6, c[0x4][0x8] ;  /* 0x0100020000067ab9 */ /* 0x000fe20000000a00 */
[----:B01----:R-:W-:Y:S01]  /*1340*/  IMAD.U32 R4, RZ, RZ, UR4 ;  /* 0x00000004ff047e24 */ /* 0x003fe2000f8e00ff */
[----:B------:R0:W1:Y:S01]  /*1350*/  LDC.64 R14, c[0x4][R0] ;  /* 0x01000000000e7b82 */ /* 0x0000620000000a00 */
[----:B------:R-:W-:Y:S01]  /*1360*/  IMAD.U32 R5, RZ, RZ, UR5 ;  /* 0x00000005ff057e24 */ /* 0x000fe2000f8e00ff */
[----:B------:R-:W-:Y:S01]  /*1370*/  ULDC.64 UR4, c[0x4][0x70] ;  /* 0x01001c0000047ab9 */ /* 0x000fe20000000a00 */
[----:B------:R-:W-:Y:S02]  /*1380*/  IMAD.U32 R10, RZ, RZ, UR6 ;  /* 0x00000006ff0a7e24 */ /* 0x000fe4000f8e00ff */
[----:B------:R-:W-:Y:S02]  /*1390*/  IMAD.U32 R6, RZ, RZ, UR4 ;  /* 0x00000004ff067e24 */ /* 0x000fe4000f8e00ff */
[----:B------:R-:W-:-:S02]  /*13a0*/  IMAD.U32 R7, RZ, RZ, UR5 ;  /* 0x00000005ff077e24 */ /* 0x000fc4000f8e00ff */
[----:B------:R-:W-:Y:S02]  /*13b0*/  IMAD.U32 R11, RZ, RZ, UR7 ;  /* 0x00000007ff0b7e24 */ /* 0x000fe4000f8e00ff */
[----:B------:R-:W-:Y:S02]  /*13c0*/  IMAD.MOV.U32 R8, RZ, RZ, 0x1e1 ;  /* 0x000001e1ff087424 */ /* 0x000fe400078e00ff */
[----:B------:R-:W-:Y:S02]  /*13d0*/  IMAD.MOV.U32 R12, RZ, RZ, 0x1 ;  /* 0x00000001ff0c7424 */ /* 0x000fe400078e00ff */
[----:B0-----:R-:W-:-:S07]  /*13e0*/  IMAD.MOV.U32 R13, RZ, RZ, RZ ;  /* 0x000000ffff0d7224 */ /* 0x001fce00078e00ff */
[----:B------:R-:W-:-:S07]  /*13f0*/  LEPC R20, `(.L_x_17) ;  /* 0x000000001014794e */ /* 0x000fce0000000000 */
[----:B-12--5:R-:W-:Y:S05]  /*1400*/  CALL.ABS.NOINC R14 ;  /* 0x000000000e007343 */ /* 0x026fea0003c00000 */
.L_x_17:
[----:B------:R-:W-:-:S13]  /*1410*/  ISETP.NE.AND P0, PT, R166, 0x3, PT ;  /* 0x00000003a600780c */ /* 0x000fda0003f05270 */
[----:B------:R-:W-:Y:S05]  /*1420*/  @!P0 BRA `(.L_x_18) ;  /* 0x0000000000048947 */ /* 0x000fea0003800000 */
[----:B------:R-:W-:Y:S01]  /*1430*/  BPT.TRAP 0x1 ;  /* 0x000000040000795c */ /* 0x000fe20000300000 */
.L_x_18:
[----:B------:R-:W3:Y:S01]  /*1440*/  S2UR UR5, SR_CgaCtaId ;  /* 0x00000000000579c3 */ /* 0x000ee20000008800 */
[----:B------:R-:W-:Y:S01]  /*1450*/  UMOV UR4, 0x400 ;  /* 0x0000040000047882 */ /* 0x000fe20000000000 */
[----:B------:R-:W-:Y:S01]  /*1460*/  MOV R3, UR39 ;  /* 0x0000002700037c02 */ /* 0x000fe20008000f00 */
[----:B------:R-:W-:-:S05]  /*1470*/  IMAD.U32 R0, RZ, RZ, UR38 ;  /* 0x00000026ff007e24 */ /* 0x000fca000f8e00ff */
[----:B------:R-:W-:Y:S01]  /*1480*/  SHF.L.U32 R0, R0, 0x1f, RZ ;  /* 0x0000001f00007819 */ /* 0x000fe200000006ff */
[----:B---3--:R-:W-:-:S06]  /*1490*/  ULEA UR4, UR5, UR4, 0x18 ;  /* 0x0000000405047291 */ /* 0x008fcc000f8ec03f */
[----:B------:R-:W-:-:S04]  /*14a0*/  IMAD.U32 R6, RZ, RZ, UR4 ;  /* 0x00000004ff067e24 */ /* 0x000fc8000f8e00ff */
[----:B------:R-:W-:-:S04]  /*14b0*/  IMAD R3, R3, 0x8, R6 ;  /* 0x0000000803037824 */ /* 0x000fc800078e0206 */
[----:B------:R3:W4:Y:S01]  /*14c0*/  SYNCS.PHASECHK.TRANS64.TRYWAIT P1, [R3+URZ], R0 ;  /* 0x00000000030075a7 */ /* 0x000722000802017f */
[----:B------:R-:W-:Y:S05]  /*14d0*/  @!P0 BRA `(.L_x_19) ;  /* 0x0000000000048947 */ /* 0x000fea0003800000 */
[----:B------:R-:W-:Y:S01]  /*14e0*/  BPT.TRAP 0x1 ;  /* 0x000000040000795c */ /* 0x000fe20000300000 */
.L_x_19:
[----:B----4-:R-:W-:Y:S05]  /*14f0*/  @P1 BRA `(.L_x_20) ;  /* 0x0000000000081947 */ /* 0x010fea0003800000 */
[----:B------:R-:W4:Y:S02]  /*1500*/  SYNCS.PHASECHK.TRANS64.TRYWAIT P1, [R3+URZ], R0 ;  /* 0x00000000030075a7 */ /* 0x000f24000802017f */
[----:B----4-:R-:W-:Y:S05]  /*1510*/  @!P1 BRA `(.L_x_21) ;  /* 0x000000b400e09947 */ /* 0x010fea0003800000 */
.L_x_20:
[----:B------:R-:W-:-:S04]  /*1520*/  UISETP.LT.AND UP0, UPT, UR40, 0x1, UPT ;  /* 0x000000012800788c */ /* 0x000fc8000bf01270 */
[----:B------:R-:W-:-:S06]  /*1530*/  USEL UR4, UR40, 0x1, UP0 ;  /* 0x0000000128047887 */ /* 0x000fcc0008000000 */
[----:B---34-:R-:W-:Y:S01]  /*1540*/  IMAD.U32 R0, RZ, RZ, UR4 ;  /* 0x00000004ff007e24 */ /* 0x018fe2000f8e00ff */
[----:B------:R-:W-:Y:S05]  /*1550*/  WARPSYNC.ALL ;  /* 0x0000000000007948 */ /* 0x000fea0003800000 */
[----:B------:R-:W-:-:S04]  /*1560*/  IADD3 R0, -R0, UR40, RZ ;  /* 0x0000002800007c10 */ /* 0x000fc8000fffe1ff */
[----:B------:R-:W-:Y:S02]  /*1570*/  ISETP.GE.AND P1, PT, R0, 0x1, PT ;  /* 0x000000010000780c */ /* 0x000fe40003f26270 */
[----:B------:R-:W-:Y:S01]  /*1580*/  R2UR UR4, R6 ;  /* 0x00000000060472ca */ /* 0x000fe200000e0000 */
[----:B------:R-:W-:Y:S01]  /*1590*/  WARPGROUP.ARRIVE ;  /* 0x00000000000079c5 */ /* 0x000fe20000000000 */
[----:B------:R-:W-:Y:S01]  /*15a0*/  UMOV UR9, 0x40000040 ;  /* 0x4000004000097882 */ /* 0x000fe20000000000 */
[----:B------:R-:W-:Y:S01]  /*15b0*/  UMOV UR11, 0x40000040 ;  /* 0x40000040000b7882 */ /* 0x000fe20000000000 */
[----:B------:R-:W-:Y:S01]  /*15c0*/  UMOV UR13, 0x40000040 ;  /* 0x40000040000d7882 */ /* 0x000fe20000000000 */
[----:B------:R-:W-:-:S08]  /*15d0*/  UMOV UR15, UR11 ;  /* 0x0000000b000f7c82 */ /* 0x000fd00008000000 */
[----:B------:R-:W-:-:S04]  /*15e0*/  UIADD3 UR4, UR4, 0x40100, URZ ;  /* 0x0004010004047890 */ /* 0x000fc8000fffe03f */
[----:B------:R-:W-:-:S04]  /*15f0*/  USHF.R.U32.HI UR4, URZ, 0x4, UR4 ;  /* 0x000000043f047899 */ /* 0x000fc80008011604 */
[----:B------:R-:W-:Y:S02]  /*1600*/  ULOP3.LUT UR5, UR4, 0x3fff, URZ, 0xc0, !UPT ;  /* 0x00003fff04057892 */ /* 0x000fe4000f8ec03f */
[----:B------:R-:W-:Y:S02]  /*1610*/  ULOP3.LUT UR4, UR41, 0x10000, URZ, 0xfc, !UPT ;  /* 0x0001000029047892 */ /* 0x000fe4000f8efc3f */
[----:B------:R-:W-:Y:S02]  /*1620*/  ULOP3.LUT UR5, UR5, 0x10000, URZ, 0xfc, !UPT ;  /* 0x0001000005057892 */ /* 0x000fe4000f8efc3f */
[----:B------:R-:W-:Y:S02]  /*1630*/  ULEA UR8, UR39, UR4, 0xc ;  /* 0x0000000427087291 */ /* 0x000fe4000f8e603f */
[----:B------:R-:W-:Y:S02]  /*1640*/  ULEA UR6, UR39, UR5, 0xb ;  /* 0x0000000527067291 */ /* 0x000fe4000f8e583f */
[----:B------:R-:W-:-:S05]  /*1650*/  UIADD3 UR12, UR8, 0x400, URZ ;  /* 0x00000400080c7890 */ /* 0x000fca000fffe03f */
[----:B------:R-:W-:Y:S02]  /*1660*/  UMOV UR10, UR6 ;  /* 0x00000006000a7c82 */ /* 0x000fe40008000000 */
[----:B------:R-:W-:Y:S01]  /*1670*/  HGMMA.64x128x16.F32 R88, gdesc[UR8], RZ, !UPT, gsb0 ;  /* 0x01e00000085879f0 */ /* 0x000fe2000c0008ff */
[----:B------:R-:W-:Y:S02]  /*1680*/  UMOV UR14, UR10 ;  /* 0x0000000a000e7c82 */ /* 0x000fe40008000000 */
[----:B------:R-:W-:Y:S02]  /*1690*/  WARPGROUP.DEPBAR.LE gsb0, 0x0 ;  /* 0x00008000000079c5 */ /* 0x000fe40000010000 */
[----:B------:R-:W-:-:S07]  /*16a0*/  WARPGROUP.ARRIVE ;  /* 0x00000000000079c5 */ /* 0x000fce0000000000 */
[----:B------:R-:W-:Y:S01]  /*16b0*/  HGMMA.64x128x16.F32 R24, gdesc[UR12], RZ, !UPT, gsb0 ;  /* 0x01e000000c1879f0 */ /* 0x000fe2000c0008ff */
[----:B------:R-:W-:Y:S02]  /*16c0*/  UIADD3 UR12, UR8, 0x2, URZ ;  /* 0x00000002080c7890 */ /* 0x000fe4000fffe03f */
[----:B------:R-:W-:Y:S01]  /*16d0*/  UIADD3 UR14, UR6, 0x2, URZ ;  /* 0x00000002060e7890 */ /* 0x000fe2000fffe03f */
[----:B------:R-:W-:Y:S01]  /*16e0*/  UMOV UR13, 0x40000040 ;  /* 0x40000040000d7882 */ /* 0x000fe20000000000 */
[----:B------:R-:W-:Y:S01]  /*16f0*/  UMOV UR15, 0x40000040 ;  /* 0x40000040000f7882 */ /* 0x000fe20000000000 */
[----:B------:R-:W-:Y:S02]  /*1700*/  WARPGROUP.DEPBAR.LE gsb0, 0x0 ;  /* 0x00008000000079c5 */ /* 0x000fe40000010000 */
[----:B------:R-:W-:-:S06]  /*1710*/  WARPGROUP.ARRIVE ;  /* 0x00000000000079c5 */ /* 0x000fcc0000000000 */
[----:B------:R-:W-:Y:S01]  /*1720*/  HGMMA.64x128x16.F32 R88, gdesc[UR12], R88, gsb0 ;  /* 0x01e000000c5879f0 */ /* 0x000fe20008000858 */
[----:B------:R-:W-:Y:S01]  /*1730*/  UIADD3 UR12, UR8, 0x402, URZ ;  /* 0x00000402080c7890 */ /* 0x000fe2000fffe03f */
[----:B------:R-:W-:Y:S01]  /*1740*/  UMOV UR13, 0x40000040 ;  /* 0x40000040000d7882 */ /* 0x000fe20000000000 */
[----:B------:R-:W-:Y:S02]  /*1750*/  WARPGROUP.DEPBAR.LE gsb0, 0x0 ;  /* 0x00008000000079c5 */ /* 0x000fe40000010000 */
[----:B------:R-:W-:-:S07]  /*1760*/  WARPGROUP.ARRIVE ;  /* 0x00000000000079c5 */ /* 0x000fce0000000000 */
[----:B------:R-:W-:Y:S01]  /*1770*/  HGMMA.64x128x16.F32 R24, gdesc[UR12], R24, gsb0 ;  /* 0x01e000000c1879f0 */ /* 0x000fe20008000818 */
        /* <DEDUP_REMOVED lines=71> */
[----:B------:R-:W-:Y:S03]  /*1bf0*/  HGMMA.64x128x16.F32 R24, gdesc[UR12], R24, gsb0 ;  /* 0x01e000000c1879f0 */ /* 0x000fe60008000818 */
[----:B------:R-:W-:Y:S02]  /*1c00*/  WARPGROUP.DEPBAR.LE gsb0, 0x0 ;  /* 0x00008000000079c5 */ /* 0x000fe40000010000 */
[----:B------:R-:W-:Y:S05]  /*1c10*/  @!P1 BRA `(.L_x_22) ;  /* 0x0000000800349947 */ /* 0x000fea0003800000 */
[----:B------:R-:W-:Y:S02]  /*1c20*/  UIADD3 UR6, UR39, 0x1, URZ ;  /* 0x0000000127067890 */ /* 0x000fe4000fffe03f */
[----:B------:R-:W-:Y:S02]  /*1c30*/  IMAD.U32 R3, RZ, RZ, UR39 ;  /* 0x00000027ff037e24 */ /* 0x000fe4000f8e00ff */
[----:B------:R-:W-:-:S04]  /*1c40*/  UISETP.NE.AND UP0, UPT, UR6, 0x4, UPT ;  /* 0x000000040600788c */ /* 0x000fc8000bf05270 */
[----:B------:R-:W-:Y:S02]  /*1c50*/  USEL UR7, URZ, 0x1, UP0 ;  /* 0x000000013f077887 */ /* 0x000fe40008000000 */
[----:B------:R-:W-:Y:S02]  /*1c60*/  USEL UR6, UR6, URZ, UP0 ;  /* 0x0000003f06067287 */ /* 0x000fe40008000000 */
[----:B------:R-:W-:-:S06]  /*1c70*/  ULOP3.LUT UR7, UR38, UR7, URZ, 0x3c, !UPT ;  /* 0x0000000726077292 */ /* 0x000fcc000f8e3c3f */
[----:B------:R-:W-:-:S07]  /*1c80*/  IMAD.U32 R7, RZ, RZ, UR7 ;  /* 0x00000007ff077e24 */ /* 0x000fce000f8e00ff */
.L_x_29:
[----:B------:R-:W-:Y:S05]  /*1c90*/  @!P0 BRA `(.L_x_23) ;  /* 0x0000000000048947 */ /* 0x000fea0003800000 */
[----:B------:R-:W-:Y:S01]  /*1ca0*/  BPT.TRAP 0x1 ;  /* 0x000000040000795c */ /* 0x000fe20000300000 */
.L_x_23:
[----:B------:R-:W3:Y:S01]  /*1cb0*/  S2UR UR8, SR_CgaCtaId ;  /* 0x00000000000879c3 */ /* 0x000ee20000008800 */
[----:B------:R-:W-:Y:S01]  /*1cc0*/  UMOV UR7, 0x400 ;  /* 0x0000040000077882 */ /* 0x000fe20000000000 */
[----:B01----:R-:W-:Y:S01]  /*1cd0*/  IMAD.U32 R5, RZ, RZ, UR6 ;  /* 0x00000006ff057e24 */ /* 0x003fe2000f8e00ff */
[----:B------:R-:W-:Y:S01]  /*1ce0*/  SHF.L.U32 R4, R7, 0x1f, RZ ;  /* 0x0000001f07047819 */ /* 0x000fe200000006ff */
[----:B---3--:R-:W-:-:S06]  /*1cf0*/  ULEA UR7, UR8, UR7, 0x18 ;  /* 0x0000000708077291 */ /* 0x008fcc000f8ec03f */
[----:B------:R-:W-:-:S04]  /*1d00*/  IMAD.U32 R6, RZ, RZ, UR7 ;  /* 0x00000007ff067e24 */ /* 0x000fc8000f8e00ff */
[----:B------:R-:W-:-:S04]  /*1d10*/  IMAD R5, R5, 0x8, R6 ;  /* 0x0000000805057824 */ /* 0x000fc800078e0206 */
[----:B------:R0:W1:Y:S01]  /*1d20*/  SYNCS.PHASECHK.TRANS64.TRYWAIT P1, [R5+URZ], R4 ;  /* 0x00000004050075a7 */ /* 0x000062000802017f */
[----:B------:R-:W-:Y:S05]  /*1d30*/  @!P0 BRA `(.L_x_24) ;  /* 0x0000000000048947 */ /* 0x000fea0003800000 */
[----:B------:R-:W-:Y:S01]  /*1d40*/  BPT.TRAP 0x1 ;  /* 0x000000040000795c */ /* 0x000fe20000300000 */
.L_x_24:
[----:B-1----:R-:W-:Y:S05]  /*1d50*/  @P1 BRA `(.L_x_25) ;  /* 0x0000000000081947 */ /* 0x002fea0003800000 */
[----:B------:R-:W1:Y:S02]  /*1d60*/  SYNCS.PHASECHK.TRANS64.TRYWAIT P1, [R5+URZ], R4 ;  /* 0x00000004050075a7 */ /* 0x000e64000802017f */
[----:B-1----:R-:W-:Y:S05]  /*1d70*/  @!P1 BRA `(.L_x_26) ;  /* 0x000000ac00dc9947 */ /* 0x002fea0003800000 */
.L_x_25:
[----:B------:R-:W-:Y:S01]  /*1d80*/  ULEA UR10, UR6, UR4, 0xc ;  /* 0x00000004060a7291 */ /* 0x000fe2000f8e603f */
[----:B------:R-:W-:Y:S01]  /*1d90*/  WARPGROUP.ARRIVE ;  /* 0x00000000000079c5 */ /* 0x000fe20000000000 */
[----:B------:R-:W-:Y:S01]  /*1da0*/  ULEA UR8, UR6, UR5, 0xb ;  /* 0x0000000506087291 */ /* 0x000fe2000f8e583f */
[----:B------:R-:W-:Y:S01]  /*1db0*/  UMOV UR13, 0x40000040 ;  /* 0x40000040000d7882 */ /* 0x000fe20000000000 */
[----:B------:R-:W-:-:S03]  /*1dc0*/  UMOV UR15, 0x40000040 ;  /* 0x40000040000f7882 */ /* 0x000fc60000000000 */
[----:B------:R-:W-:Y:S02]  /*1dd0*/  UMOV UR12, UR10 ;  /* 0x0000000a000c7c82 */ /* 0x000fe40008000000 */
[----:B------:R-:W-:Y:S02]  /*1de0*/  UMOV UR14, UR8 ;  /* 0x00000008000e7c82 */ /* 0x000fe40008000000 */
        /* <DEDUP_REMOVED lines=92> */
[----:B------:R-:W-:Y:S01]  /*23b0*/  BPT.TRAP 0x1 ;  /* 0x000000040000795c */ /* 0x000fe20000300000 */
.L_x_27:
[----:B------:R-:W-:-:S13]  /*23c0*/  ISETP.NE.AND P1, PT, R22, RZ, PT ;  /* 0x000000ff1600720c */ /* 0x000fda0003f25270 */
[----:B01----:R-:W-:-:S05]  /*23d0*/  @P1 LEA R4, R3, R6, 0x3 ;  /* 0x0000000603041211 */ /* 0x003fca00078e18ff */
[----:B------:R-:W-:-:S05]  /*23e0*/  @P1 VIADD R5, R4, 0x20 ;  /* 0x0000002004051836 */ /* 0x000fca0000000000 */
[----:B------:R-:W-:-:S04]  /*23f0*/  @P1 PRMT R5, R152, 0x654, R5 ;  /* 0x0000065498051816 */ /* 0x000fc80000000005 */
[----:B------:R0:W-:Y:S01]  /*2400*/  @P1 SYNCS.ARRIVE.TRANS64.RED.A1T0 RZ, [R5+URZ], RZ ;  /* 0x000000ff05ff19a7 */ /* 0x0001e2000810043f */
[----:B------:R-:W-:-:S13]  /*2410*/  ISETP.GT.U32.AND P1, PT, R19, 0x1, PT ;  /* 0x000000011300780c */ /* 0x000fda0003f24070 */
[----:B0-----:R-:W-:Y:S05]  /*2420*/  @P1 BRA `(.L_x_28) ;  /* 0x0000000000041947 */ /* 0x001fea0003800000 */
[----:B------:R-:W-:Y:S01]  /*2430*/  BPT.TRAP 0x1 ;  /* 0x000000040000795c */ /* 0x000fe20000300000 */
.L_x_28:
[----:B------:R-:W-:Y:S01]  /*2440*/  UIADD3 UR6, UR6, 0x1, URZ ;  /* 0x0000000106067890 */ /* 0x000fe2000fffe03f */
[C---:B------:R-:W-:Y:S01]  /*2450*/  ISETP.GT.AND P2, PT, R0.reuse, 0x1, PT ;  /* 0x000000010000780c */ /* 0x040fe20003f44270 */
[----:B------:R-:W-:Y:S02]  /*2460*/  VIADD R3, R3, 0x1 ;  /* 0x0000000103037836 */ /* 0x000fe40000000000 */
[----:B------:R-:W-:Y:S01]  /*2470*/  UISETP.NE.AND UP0, UPT, UR6, 0x4, UPT ;  /* 0x000000040600788c */ /* 0x000fe2000bf05270 */
[----:B------:R-:W-:Y:S02]  /*2480*/  VIADD R0, R0, 0xffffffff ;  /* 0xffffffff00007836 */ /* 0x000fe40000000000 */
[C---:B------:R-:W-:Y:S01]  /*2490*/  ISETP.NE.AND P1, PT, R3.reuse, 0x4, PT ;  /* 0x000000040300780c */ /* 0x040fe20003f25270 */
[----:B------:R-:W-:Y:S02]  /*24a0*/  USEL UR7, URZ, 0x1, UP0 ;  /* 0x000000013f077887 */ /* 0x000fe40008000000 */
[----:B------:R-:W-:Y:S01]  /*24b0*/  USEL UR6, UR6, URZ, UP0 ;  /* 0x0000003f06067287 */ /* 0x000fe20008000000 */
[----:B------:R-:W-:-:S03]  /*24c0*/  SEL R3, R3, RZ, P1 ;  /* 0x000000ff03037207 */ /* 0x000fc60000800000 */
[----:B------:R-:W-:Y:S01]  /*24d0*/  LOP3.LUT R7, R7, UR7, RZ, 0x3c, !PT ;  /* 0x0000000707077c12 */ /* 0x000fe2000f8e3cff */
[----:B------:R-:W-:Y:S07]  /*24e0*/  @P2 BRA `(.L_x_29) ;  /* 0xfffffff400e82947 */ /* 0x000fee000383ffff */
.L_x_22:
[----:B------:R-:W3:Y:S02]  /*24f0*/  LDC R0, c[0x0][0x28c] ;  /* 0x0000a300ff007b82 */ /* 0x000ee40000000800 */
[----:B---3--:R-:W-:-:S13]  /*2500*/  ISETP.GE.AND P1, PT, R0, 0x1, PT ;  /* 0x000000010000780c */ /* 0x008fda0003f26270 */
[----:B------:R-:W-:Y:S05]  /*2510*/  @!P1 BRA `(.L_x_30) ;  /* 0x0000000000409947 */ /* 0x000fea0003800000 */
[----:B------:R-:W-:Y:S05]  /*2520*/  @!P0 BRA `(.L_x_31) ;  /* 0x0000000000048947 */ /* 0x000fea0003800000 */
[----:B------:R-:W-:Y:S01]  /*2530*/  BPT.TRAP 0x1 ;  /* 0x000000040000795c */ /* 0x000fe20000300000 */
.L_x_31:
[----:B------:R-:W-:Y:S01]  /*2540*/  ISETP.NE.AND P0, PT, R22, RZ, PT ;  /* 0x000000ff1600720c */ /* 0x000fe20003f05270 */
[----:B------:R-:W-:-:S12]  /*2550*/  UISETP.LT.AND UP1, UPT, UR40, 0x1, UPT ;  /* 0x000000012800788c */ /* 0x000fd8000bf21270 */
[----:B------:R-:W-:-:S05]  /*2560*/  VOTEU.ANY UP0, P0 ;  /* 0x00000000003f7886 */ /* 0x000fca0000000100 */
[----:B------:R-:W-:-:S04]  /*2570*/  @UP0 USEL UR4, UR40, 0x1, UP1 ;  /* 0x0000000128040887 */ /* 0x000fc80008800000 */
[----:B------:R-:W-:-:S06]  /*2580*/  @UP0 UIADD3 UR4, UR39, UR40, -UR4 ;  /* 0x0000002827040290 */ /* 0x000fcc000fffe804 */
[----:B------:R-:W-:-:S04]  /*2590*/  IMAD.U32 R0, RZ, RZ, UR4 ;  /* 0x00000004ff007e24 */ /* 0x000fc8000f8e00ff */
[----:B------:R-:W-:-:S05]  /*25a0*/  @P0 IMAD.SHL.U32 R0, R0, 0x8, RZ ;  /* 0x0000000800000824 */ /* 0x000fca00078e00ff */
[----:B------:R-:W-:-:S04]  /*25b0*/  @P0 LOP3.LUT R0, R0, 0x18, RZ, 0xc0, !PT ;  /* 0x0000001800000812 */ /* 0x000fc800078ec0ff */
[----:B------:R-:W-:-:S04]  /*25c0*/  @P0 IADD3 R3, R6, 0x20, R0 ;  /* 0x0000002006030810 */ /* 0x000fc80007ffe000 */
[----:B------:R-:W-:-:S04]  /*25d0*/  @P0 PRMT R3, R152, 0x654, R3 ;  /* 0x0000065498030816 */ /* 0x000fc80000000003 */
[----:B------:R3:W-:Y:S01]  /*25e0*/  @P0 SYNCS.ARRIVE.TRANS64.RED.A1T0 RZ, [R3+URZ], RZ ;  /* 0x000000ff03ff09a7 */ /* 0x0007e2000810043f */
[----:B------:R-:W-:-:S13]  /*25f0*/  ISETP.GT.U32.AND P0, PT, R19, 0x1, PT ;  /* 0x000000011300780c */ /* 0x000fda0003f04070 */
[----:B---3--:R-:W-:Y:S05]  /*2600*/  @P0 BRA `(.L_x_30) ;  /* 0x0000000000040947 */ /* 0x008fea0003800000 */
[----:B------:R-:W-:Y:S01]  /*2610*/  BPT.TRAP 0x1 ;  /* 0x000000040000795c */ /* 0x000fe20000300000 */
.L_x_30:
[----:B------:R-:W3:Y:S01]  /*2620*/  LDC R6, c[0x0][0x288] ;  /* 0x0000a200ff067b82 */ /* 0x000ee20000000800 */
[--C-:B------:R-:W-:Y:S01]  /*2630*/  SHF.R.U32.HI R0, RZ, 0x2, R18.reuse ;  /* 0x00000002ff007819 */ /* 0x100fe20000011612 */
[----:B------:R-:W-:Y:S01]  /*2640*/  UIADD3 UR39, UR40, UR39, URZ ;  /* 0x0000002728277290 */ /* 0x000fe2000fffe03f */
[----:B01----:R-:W-:Y:S01]  /*2650*/  SHF.R.U32.HI R5, RZ, 0x7, R18 ;  /* 0x00000007ff057819 */ /* 0x003fe20000011612 */
[----:B------:R-:W-:Y:S01]  /*2660*/  IMAD.SHL.U32 R13, R154, 0x80, RZ ;  /* 0x000000809a0d7824 */ /* 0x000fe200078e00ff */
[----:B------:R-:W-:Y:S01]  /*2670*/  LOP3.LUT R3, R0, 0x7, RZ, 0xc0, !PT ;  /* 0x0000000700037812 */ /* 0x000fe200078ec0ff */
[----:B------:R-:W-:Y:S01]  /*2680*/  USHF.R.U32.HI UR4, URZ, 0x2, UR39 ;  /* 0x000000023f047899 */ /* 0x000fe20008011627 */
[----:B------:R-:W-:Y:S01]  /*2690*/  LOP3.LUT R4, R18, 0x60, RZ, 0xc0, !PT ;  /* 0x0000006012047812 */ /* 0x000fe200078ec0ff */
[----:B------:R-:W-:Y:S01]  /*26a0*/  ULDC UR8, c[0x0][0x284] ;  /* 0x0000a10000087ab9 */ /* 0x000fe20000000800 */
[----:B------:R-:W-:Y:S01]  /*26b0*/  LOP3.LUT R0, R5, 0x1, RZ, 0xc0, !PT ;  /* 0x0000000105007812 */ /* 0x000fe200078ec0ff */
[----:B------:R-:W-:Y:S01]  /*26c0*/  ULOP3.LUT UR4, UR4, 0x1, URZ, 0xc0, !UPT ;  /* 0x0000000104047892 */ /* 0x000fe2000f8ec03f */
[----:B------:R-:W-:Y:S01]  /*26d0*/  SHF.R.U32.HI R10, RZ, 0x1, R4 ;  /* 0x00000001ff0a7819 */ /* 0x000fe20000011604 */
[----:B------:R-:W-:Y:S01]  /*26e0*/  UISETP.GT.U32.AND UP1, UPT, UR39, 0x3, UPT ;  /* 0x000000032700788c */ /* 0x000fe2000bf24070 */
[----:B------:R-:W-:Y:S01]  /*26f0*/  SHF.R.S32.HI R21, RZ, 0x1f, R23 ;  /* 0x0000001fff157819 */ /* 0x000fe20000011417 */
[----:B------:R-:W-:Y:S01]  /*2700*/  IMAD.SHL.U32 R4, R0, 0x40, RZ ;  /* 0x0000004000047824 */ /* 0x000fe200078e00ff */
[--C-:B------:R-:W-:Y:S01]  /*2710*/  IADD3 R5, RZ, -R10, -R3.reuse ;  /* 0x8000000aff057210 */ /* 0x100fe20007ffe803 */
[----:B------:R-:W-:Y:S01]  /*2720*/  UISETP.NE.U32.AND UP0, UPT, UR4, 0x1, UPT ;  /* 0x000000010400788c */ /* 0x000fe2000bf05070 */
[----:B------:R-:W-:Y:S01]  /*2730*/  IMAD.WIDE R8, R153, 0x100, RZ ;  /* 0x0000010099087825 */ /* 0x000fe200078e02ff */
[----:B------:R-:W-:Y:S01]  /*2740*/  ULDC.64 UR6, c[0x0][0x5d0] ;  /* 0x0001740000067ab9 */ /* 0x000fe20000000a00 */
[----:B--2---:R-:W-:Y:S01]  /*2750*/  LOP3.LUT R157, R4, 0x40, R3, 0xe2, !PT ;  /* 0x00000040049d7812 */ /* 0x004fe200078ee203 */
[----:B------:R-:W-:Y:S01]  /*2760*/  UISETP.LT.U32.AND UP1, UPT, UR40, 0x4, UP1 ;  /* 0x000000042800788c */ /* 0x000fe20008f21070 */
[----:B------:R-:W-:Y:S01]  /*2770*/  LOP3.LUT R3, R18, 0x3, RZ, 0xc0, !PT ;  /* 0x0000000312037812 */ /* 0x000fe200078ec0ff */
[----:B------:R-:W-:Y:S01]  /*2780*/  UISETP.GT.U32.AND UP0, UPT, UR40, 0x3, !UP0 ;  /* 0x000000032800788c */ /* 0x000fe2000c704070 */
[----:B------:R-:W-:Y:S01]  /*2790*/  IMAD R4, R21, UR6, RZ ;  /* 0x0000000615047c24 */ /* 0x000fe2000f8e02ff */
[----:B---3--:R-:W-:Y:S01]  /*27a0*/  ISETP.GE.AND P0, PT, R13, R6, PT ;  /* 0x000000060d00720c */ /* 0x008fe20003f06270 */
[----:B------:R-:W-:Y:S01]  /*27b0*/  IMAD R0, R0, -0x40, R5 ;  /* 0xffffffc000007824 */ /* 0x000fe200078e0205 */
[----:B------:R-:W-:Y:S01]  /*27c0*/  USEL UR5, URZ, 0x1, !UP1 ;  /* 0x000000013f057887 */ /* 0x000fe2000c800000 */
[----:B------:R-:W-:Y:S01]  /*27d0*/  IMAD R12, R3, -0x2, R6 ;  /* 0xfffffffe030c7824 */ /* 0x000fe200078e0206 */
[----:B------:R-:W-:Y:S01]  /*27e0*/  USEL UR4, URZ, 0x1, !UP0 ;  /* 0x000000013f047887 */ /* 0x000fe2000c000000 */
[----:B------:R-:W-:Y:S01]  /*27f0*/  IMAD.SHL.U32 R3, R153, 0x100, RZ ;  /* 0x0000010099037824 */ /* 0x000fe200078e00ff */
[----:B------:R-:W-:Y:S01]  /*2800*/  ULOP3.LUT UR39, UR39, 0x3, URZ, 0xc0, !UPT ;  /* 0x0000000327277892 */ /* 0x000fe2000f8ec03f */
[----:B------:R-:W-:Y:S01]  /*2810*/  IMAD.SHL.U32 R6, R18, 0x2, RZ ;  /* 0x0000000212067824 */ /* 0x000fe200078e00ff */
[----:B------:R-:W-:Y:S01]  /*2820*/  ULOP3.LUT UR38, UR4, UR38, UR5, 0x96, !UPT ;  /* 0x0000002604267292 */ /* 0x000fe2000f8e9605 */
[----:B------:R-:W-:Y:S01]  /*2830*/  IMAD R11, R23, UR7, R4 ;  /* 0x00000007170b7c24 */ /* 0x000fe2000f8e0204 */
[----:B------:R-:W-:Y:S01]  /*2840*/  ISETP.GE.OR P0, PT, R3, UR8, P0 ;  /* 0x0000000803007c0c */ /* 0x000fe20008706670 */
[----:B------:R-:W-:Y:S01]  /*2850*/  IMAD.MOV.U32 R153, RZ, RZ, -0x1 ;  /* 0xffffffffff997424 */ /* 0x000fe200078e00ff */
[----:B------:R-:W-:-:S02]  /*2860*/  LOP3.LUT R6, R13, 0x6, R6, 0xf8, !PT ;  /* 0x000000060d067812 */ /* 0x000fc400078ef806 */
[----:B------:R-:W-:Y:S01]  /*2870*/  IADD3 R3, -R3, UR8, R0 ;  /* 0x0000000803037c10 */ /* 0x000fe2000fffe100 */
[----:B------:R-:W-:Y:S01]  /*2880*/  IMAD.IADD R0, R12, 0x1, -R13 ;  /* 0x000000010c007824 */ /* 0x000fe200078e0a0d */
[----:B------:R-:W-:Y:S02]  /*2890*/  SHF.R.S32.HI R7, RZ, 0x1f, R6 ;  /* 0x0000001fff077819 */ /* 0x000fe40000011406 */
[----:B------:R-:W-:Y:S01]  /*28a0*/  LOP3.LUT R157, R8, R157, R10, 0xfe, !PT ;  /* 0x0000009d089d7212 */ /* 0x000fe200078efe0a */
[----:B------:R-:W-:-:S04]  /*28b0*/  IMAD.WIDE.U32 R4, R23, UR6, R6 ;  /* 0x0000000617047c25 */ /* 0x000fc8000f8e0006 */
[----:B------:R-:W-:Y:S01]  /*28c0*/  IMAD.MOV.U32 R10, RZ, RZ, R4 ;  /* 0x000000ffff0a7224 */ /* 0x000fe200078e0004 */
[----:B------:R-:W-:Y:S01]  /*28d0*/  IADD3 R11, R5, R11, RZ ;  /* 0x0000000b050b7210 */ /* 0x000fe20007ffe0ff */
[----:B------:R-:W-:Y:S06]  /*28e0*/  @P0 BRA `(.L_x_32) ;  /* 0x0000008400680947 */ /* 0x000fec0003800000 */
[----:B------:R-:W0:Y:S01]  /*28f0*/  LDC.64 R4, c[0x0][0x5c8] ;  /* 0x00017200ff047b82 */ /* 0x000e220000000a00 */
[----:B-----5:R-:W-:Y:S01]  /*2900*/  FSETP.NEU.AND P0, PT, R156, RZ, PT ;  /* 0x000000ff9c00720b */ /* 0x020fe20003f0d000 */
[----:B------:R-:W-:Y:S01]  /*2910*/  BSSY B0, `(.L_x_32) ;  /* 0x0000857000007945 */ /* 0x000fe20003800000 */
[----:B------:R-:W-:-:S04]  /*2920*/  ISETP.GT.AND P3, PT, R3, RZ, PT ;  /* 0x000000ff0300720c */ /* 0x000fc80003f64270 */
[----:B------:R-:W-:Y:S01]  /*2930*/  ISETP.GT.AND P1, PT, R0, RZ, P3 ;  /* 0x000000ff0000720c */ /* 0x000fe20001f24270 */
[-C--:B0-----:R-:W-:Y:S02]  /*2940*/  IMAD R12, R9, R4.reuse, RZ ;  /* 0x00000004090c7224 */ /* 0x081fe400078e02ff */
[----:B------:R-:W-:-:S04]  /*2950*/  IMAD.WIDE.U32 R168, R157, R4, R10 ;  /* 0x000000049da87225 */ /* 0x000fc800078e000a */
[----:B------:R-:W-:-:S04]  /*2960*/  IMAD R11, R157, R5, R12 ;  /* 0x000000059d0b7224 */ /* 0x000fc800078e020c */
[----:B------:R-:W-:Y:S01]  /*2970*/  IMAD.IADD R167, R169, 0x1, R11 ;  /* 0x00000001a9a77824 */ /* 0x000fe200078e020b */
[----:B------:R-:W-:Y:S06]  /*2980*/  @!P0 BRA `(.L_x_33) ;  /* 0x0000006000088947 */ /* 0x000fec0003800000 */
[----:B------:R-:W0:Y:S01]  /*2990*/  LDC.64 R12, c[0x0][0x5b8] ;  /* 0x00016e00ff0c7b82 */ /* 0x000e220000000a00 */
[----:B------:R-:W-:-:S07]  /*29a0*/  ULDC.64 UR4, c[0x0][0x5c0] ;  /* 0x0001700000047ab9 */ /* 0x000fce0000000a00 */
[----:B------:R-:W1:Y:S08]  /*29b0*/  LDC.64 R14, c[0x0][0x5b0] ;  /* 0x00016c00ff0e7b82 */ /* 0x000e700000000a00 */
[----:B------:R-:W2:Y:S01]  /*29c0*/  LDC.64 R10, c[0x0][0x5a8] ;  /* 0x00016a00ff0a7b82 */ /* 0x000ea20000000a00 */
[----:B0-----:R-:W-:-:S04]  /*29d0*/  IMAD R20, R21, R12, RZ ;  /* 0x0000000c15147224 */ /* 0x001fc800078e02ff */
[C---:B------:R-:W-:Y:S02]  /*29e0*/  IMAD R13, R23.reuse, R13, R20 ;  /* 0x0000000d170d7224 */ /* 0x040fe400078e0214 */
[----:B------:R-:W-:-:S04]  /*29f0*/  IMAD.WIDE.U32 R20, R23, R12, R6 ;  /* 0x0000000c17147225 */ /* 0x000fc800078e0006 */
[-C--:B-1----:R-:W-:Y:S02]  /*2a00*/  IMAD R154, R9, R14.reuse, RZ ;  /* 0x0000000e099a7224 */ /* 0x082fe400078e02ff */
[----:B------:R-:W-:Y:S02]  /*2a10*/  IMAD.IADD R159, R21, 0x1, R13 ;  /* 0x00000001159f7824 */ /* 0x000fe400078e020d */
[----:B------:R-:W-:Y:S02]  /*2a20*/  IMAD.MOV.U32 R158, RZ, RZ, R20 ;  /* 0x000000ffff9e7224 */ /* 0x000fe400078e0014 */
[C---:B------:R-:W-:Y:S02]  /*2a30*/  IMAD R169, R157.reuse, R15, R154 ;  /* 0x0000000f9da97224 */ /* 0x040fe400078e029a */
[----:B------:R-:W-:-:S04]  /*2a40*/  IMAD.WIDE.U32 R160, R157, R14, R158 ;  /* 0x0000000e9da07225 */ /* 0x000fc800078e009e */
[----:B------:R-:W-:Y:S01]  /*2a50*/  IMAD.IADD R154, R161, 0x1, R169 ;  /* 0x00000001a19a7824 */ /* 0x000fe200078e02a9 */
[----:B--2---:R-:W-:-:S04]  /*2a60*/  LEA R162, P0, R160, R10, 0x1 ;  /* 0x0000000aa0a27211 */ /* 0x004fc800078008ff */
[----:B------:R-:W-:-:S05]  /*2a70*/  LEA.HI.X R163, R160, R11, R154, 0x1, P0 ;  /* 0x0000000ba0a37211 */ /* 0x000fca00000f0c9a */
[----:B------:R-:W2:Y:S01]  /*2a80*/  @P1 LDG.E.LTC128B.U16 R154, desc[UR36][R162.64] ;  /* 0x00000024a29a1981 */ /* 0x000ea2000c1e1520 */
[----:B------:R-:W-:Y:S01]  /*2a90*/  IMAD.WIDE.U32 R164, R157, R14, R6 ;  /* 0x0000000e9da47225 */ /* 0x000fe200078e0006 */
[----:B------:R-:W-:Y:S01]  /*2aa0*/  ISETP.GT.AND P2, PT, R0, 0x1, P3 ;  /* 0x000000010000780c */ /* 0x000fe20001f44270 */
[----:B------:R-:W-:Y:S01]  /*2ab0*/  BSSY B1, `(.L_x_34) ;  /* 0x0000012000017945 */ /* 0x000fe20003800000 */
[----:B------:R-:W-:Y:S01]  /*2ac0*/  LEA R160, P0, R168, UR4, 0x1 ;  /* 0x00000004a8a07c11 */ /* 0x000fe2000f8008ff */
[----:B------:R-:W-:Y:S02]  /*2ad0*/  IMAD.IADD R165, R169, 0x1, R165 ;  /* 0x00000001a9a57824 */ /* 0x000fe400078e02a5 */
[----:B------:R-:W-:-:S04]  /*2ae0*/  IMAD.WIDE.U32 R164, R23, R12, R164 ;  /* 0x0000000c17a47225 */ /* 0x000fc800078e00a4 */
[----:B--2---:R-:W-:-:S05]  /*2af0*/  HADD2.F32 R161, -RZ, R154.H0_H0 ;  /* 0x2000009affa17230 */ /* 0x004fca0000004100 */
[----:B------:R-:W-:-:S04]  /*2b00*/  FMUL R161, R161, R156 ;  /* 0x0000009ca1a17220 */ /* 0x000fc80000400000 */
[----:B------:R-:W-:Y:S01]  /*2b10*/  FFMA R161, R88, R155, R161 ;  /* 0x0000009b58a17223 */ /* 0x000fe200000000a1 */
[----:B------:R-:W-:-:S04]  /*2b20*/  IMAD.IADD R88, R13, 0x1, R165 ;  /* 0x000000010d587824 */ /* 0x000fc800078e02a5 */
[----:B------:R-:W-:Y:S02]  /*2b30*/  F2FP.F16.F32.PACK_AB R163, RZ, R161 ;  /* 0x000000a1ffa3723e */ /* 0x000fe400000000ff */
[----:B------:R-:W-:Y:S02]  /*2b40*/  LEA.HI.X R161, R168, UR5, R167, 0x1, P0 ;  /* 0x00000005a8a17c11 */ /* 0x000fe400080f0ca7 */
[----:B------:R-:W-:Y:S02]  /*2b50*/  PRMT R165, R163, 0x7610, R165 ;  /* 0x00007610a3a57816 */ /* 0x000fe400000000a5 */
[----:B------:R-:W-:-:S03]  /*2b60*/  LEA R162, P0, R164, R10, 0x1 ;  /* 0x0000000aa4a27211 */ /* 0x000fc600078008ff */
[----:B------:R0:W-:Y:S01]  /*2b70*/  @P1 STG.E.U16 desc[UR36][R160.64], R165 ;  /* 0x000000a5a0001986 */ /* 0x0001e2000c101524 */
[----:B------:R-:W-:Y:S02]  /*2b80*/  LEA.HI.X R163, R164, R11, R88, 0x1, P0 ;  /* 0x0000000ba4a37211 */ /* 0x000fe400000f0c58 */
[C---:B------:R-:W-:Y:S02]  /*2b90*/  SHF.L.U32 R164, R14.reuse, 0x3, RZ ;  /* 0x000000030ea47819 */ /* 0x040fe400000006ff */
[----:B0-----:R-:W-:Y:S01]  /*2ba0*/  SHF.L.U64.HI R165, R14, 0x3, R15 ;  /* 0x000000030ea57819 */ /* 0x001fe2000001020f */
[----:B------:R-:W-:Y:S06]  /*2bb0*/  @!P2 BRA `(.L_x_35) ;  /* 0x000000000004a947 */ /* 0x000fec0003800000 */
[----:B------:R0:W5:Y:S02]  /*2bc0*/  LDG.E.LTC128B.U16 R154, desc[UR36][R162.64+0x2] ;  /* 0x00000224a29a7981 */ /* 0x000164000c1e1520 */
.L_x_35:
[----:B------:R-:W-:Y:S05]  /*2bd0*/  BSYNC B1 ;  /* 0x0000000000017941 */ /* 0x000fea0003800000 */
.L_x_34:
[----:B-----5:R-:W-:Y:S01]  /*2be0*/  HADD2.F32 R167, -RZ, R154.H0_H0 ;  /* 0x2000009affa77230 */ /* 0x020fe20000004100 */
[----:B------:R-:W-:Y:S01]  /*2bf0*/  ISETP.GT.AND P0, PT, R3, 0x8, PT ;  /* 0x000000080300780c */ /* 0x000fe20003f04270 */
[----:B------:R-:W-:-:S04]  /*2c00*/  IMAD.WIDE.U32 R172, R157, R14, R164 ;  /* 0x0000000e9dac7225 */ /* 0x000fc800078e00a4 */
[----:B------:R-:W-:Y:S01]  /*2c10*/  FMUL R88, R167, R156 ;  /* 0x0000009ca7587220 */ /* 0x000fe20000400000 */
[----:B------:R-:W-:Y:S01]  /*2c20*/  IMAD.IADD R171, R169, 0x1, R173 ;  /* 0x00000001a9ab7824 */ /* 0x000fe200078e02ad */
[----:B------:R-:W-:Y:S02]  /*2c30*/  IADD3 R167, P4, R20, R172, RZ ;  /* 0x000000ac14a77210 */ /* 0x000fe40007f9e0ff */
[----:B------:R-:W-:Y:S01]  /*2c40*/  FFMA R89, R89, R155, R88 ;  /* 0x0000009b59597223 */ /* 0x000fe20000000058 */
[----:B------:R-:W-:Y:S02]  /*2c50*/  ISETP.GT.AND P1, PT, R0, RZ, P0 ;  /* 0x000000ff0000720c */ /* 0x000fe40000724270 */
[----:B------:R-:W-:Y:S01]  /*2c60*/  IMAD.X R168, R171, 0x1, R159, P4 ;  /* 0x00000001aba87824 */ /* 0x000fe200020e069f */
[----:B------:R-:W-:Y:S02]  /*2c70*/  LEA R88, P4, R167, R10, 0x1 ;  /* 0x0000000aa7587211 */ /* 0x000fe400078808ff */
[----:B------:R-:W-:-:S02]  /*2c80*/  F2FP.F16.F32.PACK_AB R169, RZ, R89 ;  /* 0x00000059ffa9723e */ /* 0x000fc400000000ff */
[--C-:B------:R-:W-:Y:S02]  /*2c90*/  LEA.HI.X R89, R167, R11, R168.reuse, 0x1, P4 ;  /* 0x0000000ba7597211 */ /* 0x100fe400020f0ca8 */
[----:B------:R-:W-:-:S05]  /*2ca0*/  PRMT R168, R169, 0x7610, R168 ;  /* 0x00007610a9a87816 */ /* 0x000fca00000000a8 */
[----:B------:R1:W-:Y:S04]  /*2cb0*/  @P2 STG.E.U16 desc[UR36][R160.64+0x2], R168 ;  /* 0x000002a8a0002986 */ /* 0x0003e8000c101524 */
[----:B------:R2:W3:Y:S01]  /*2cc0*/  @P1 LDG.E.LTC128B.U16 R154, desc[UR36][R88.64] ;  /* 0x00000024589a1981 */ /* 0x0004e2000c1e1520 */
[----:B------:R-:W-:Y:S01]  /*2cd0*/  IMAD.SHL.U32 R167, R4, 0x10, RZ ;  /* 0x0000001004a77824 */ /* 0x000fe200078e00ff */
[----:B------:R-:W-:Y:S01]  /*2ce0*/  IADD3 R172, P2, R6, R172, RZ ;  /* 0x000000ac06ac7210 */ /* 0x000fe20007f5e0ff */
[----:B------:R-:W-:Y:S03]  /*2cf0*/  BSSY B1, `(.L_x_36) ;  /* 0x0000011000017945 */ /* 0x000fe60003800000 */
[----:B------:R-:W-:Y:S01]  /*2d00*/  IADD3 R170, P4, R167, R160, RZ ;  /* 0x000000a0a7aa7210 */ /* 0x000fe20007f9e0ff */
[----:B------:R-:W-:Y:S01]  /*2d10*/  IMAD.X R173, R7, 0x1, R171, P2 ;  /* 0x0000000107ad7824 */ /* 0x000fe200010e06ab */
[----:B------:R-:W-:Y:S01]  /*2d20*/  ISETP.GT.AND P2, PT, R0, 0x1, P0 ;  /* 0x000000010000780c */ /* 0x000fe20000744270 */
[----:B------:R-:W-:-:S04]  /*2d30*/  IMAD.WIDE.U32 R172, R23, R12, R172 ;  /* 0x0000000c17ac7225 */ /* 0x000fc800078e00ac */
[----:B-1----:R-:W-:Y:S01]  /*2d40*/  IMAD.IADD R168, R13, 0x1, R173 ;  /* 0x000000010da87824 */ /* 0x002fe200078e02ad */
[----:B--2---:R-:W-:-:S04]  /*2d50*/  LEA R88, P5, R172, R10, 0x1 ;  /* 0x0000000aac587211 */ /* 0x004fc800078a08ff */
[----:B------:R-:W-:Y:S01]  /*2d60*/  LEA.HI.X R89, R172, R11, R168, 0x1, P5 ;  /* 0x0000000bac597211 */ /* 0x000fe200028f0ca8 */
[----:B---3--:R-:W-:-:S05]  /*2d70*/  HADD2.F32 R169, -RZ, R154.H0_H0 ;  /* 0x2000009affa97230 */ /* 0x008fca0000004100 */
[----:B------:R-:W-:-:S04]  /*2d80*/  FMUL R169, R169, R156 ;  /* 0x0000009ca9a97220 */ /* 0x000fc80000400000 */
[----:B------:R-:W-:Y:S01]  /*2d90*/  FFMA R90, R90, R155, R169 ;  /* 0x0000009b5a5a7223 */ /* 0x000fe200000000a9 */
[----:B------:R-:W-:-:S04]  /*2da0*/  SHF.L.U64.HI R169, R4, 0x4, R5 ;  /* 0x0000000404a97819 */ /* 0x000fc80000010205 */
[----:B------:R-:W-:Y:S01]  /*2db0*/  F2FP.F16.F32.PACK_AB R90, RZ, R90 ;  /* 0x0000005aff5a723e */ /* 0x000fe200000000ff */
[----:B------:R-:W-:-:S05]  /*2dc0*/  IMAD.X R171, R169, 0x1, R161, P4 ;  /* 0x00000001a9ab7824 */ /* 0x000fca00020e06a1 */
[----:B------:R1:W-:Y:S01]  /*2dd0*/  @P1 STG.E.U16 desc[UR36][R170.64], R90 ;  /* 0x0000005aaa001986 */ /* 0x0003e2000c101524 */
[----:B------:R-:W-:Y:S05]  /*2de0*/  @!P2 BRA `(.L_x_37) ;  /* 0x000000000004a947 */ /* 0x000fea0003800000 */
[----:B------:R2:W5:Y:S02]  /*2df0*/  LDG.E.LTC128B.U16 R154, desc[UR36][R88.64+0x2] ;  /* 0x00000224589a7981 */ /* 0x000564000c1e1520 */
.L_x_37:
[----:B------:R-:W-:Y:S05]  /*2e00*/  BSYNC B1 ;  /* 0x0000000000017941 */ /* 0x000fea0003800000 */
.L_x_36:
[----:B-----5:R-:W-:Y:S01]  /*2e10*/  HADD2.F32 R173, -RZ, R154.H0_H0 ;  /* 0x2000009affad7230 */ /* 0x020fe20000004100 */
[----:B------:R-:W-:Y:S01]  /*2e20*/  ISETP.GT.AND P1, PT, R0, 0x8, P3 ;  /* 0x000000080000780c */ /* 0x000fe20001f24270 */
[----:B------:R-:W-:Y:S03]  /*2e30*/  BSSY B1, `(.L_x_38) ;  /* 0x000000a000017945 */ /* 0x000fe60003800000 */
[----:B-1----:R-:W-:-:S04]  /*2e40*/  FMUL R90, R173, R156 ;  /* 0x0000009cad5a7220 */ /* 0x002fc80000400000 */
[----:B------:R-:W-:Y:S01]  /*2e50*/  FFMA R90, R91, R155, R90 ;  /* 0x0000009b5b5a7223 */ /* 0x000fe2000000005a */
[----:B------:R-:W-:-:S04]  /*2e60*/  @P2 IMAD.MOV.U32 R91, RZ, RZ, R171 ;  /* 0x000000ffff5b2224 */ /* 0x000fc800078e00ab */
[----:B------:R-:W-:-:S04]  /*2e70*/  F2FP.F16.F32.PACK_AB R90, RZ, R90 ;  /* 0x0000005aff5a723e */ /* 0x000fc800000000ff */
[----:B------:R-:W-:Y:S01]  /*2e80*/  PRMT R168, R90, 0x7610, R168 ;  /* 0x000076105aa87816 */ /* 0x000fe200000000a8 */
[----:B------:R-:W-:-:S05]  /*2e90*/  @P2 IMAD.MOV.U32 R90, RZ, RZ, R170 ;  /* 0x000000ffff5a2224 */ /* 0x000fca00078e00aa */
[----:B------:R1:W-:Y:S01]  /*2ea0*/  @P2 STG.E.U16 desc[UR36][R90.64+0x2], R168 ;  /* 0x000002a85a002986 */ /* 0x0003e2000c101524 */
[----:B------:R-:W-:Y:S05]  /*2eb0*/  @!P1 BRA `(.L_x_39) ;  /* 0x0000000000049947 */ /* 0x000fea0003800000 */
[----:B------:R3:W5:Y:S02]  /*2ec0*/  LDG.E.LTC128B.U16 R154, desc[UR36][R162.64+0x10] ;  /* 0x00001024a29a7981 */ /* 0x000764000c1e1520 */
.L_x_39:
[----:B------:R-:W-:Y:S05]  /*2ed0*/  BSYNC B1 ;  /* 0x0000000000017941 */ /* 0x000fea0003800000 */
.L_x_38:
[----:B-1---5:R-:W-:Y:S01]  /*2ee0*/  HADD2.F32 R91, -RZ, R154.H0_H0 ;  /* 0x2000009aff5b7230 */ /* 0x022fe20000004100 */
[----:B------:R-:W-:Y:S01]  /*2ef0*/  ISETP.GT.AND P2, PT, R0, 0x9, P3 ;  /* 0x000000090000780c */ /* 0x000fe20001f44270 */
[----:B------:R-:W-:Y:S01]  /*2f00*/  @P1 IMAD.MOV.U32 R90, RZ, RZ, R160 ;  /* 0x000000ffff5a1224 */ /* 0x000fe200078e00a0 */
[----:B------:R-:W-:Y:S02]  /*2f10*/  BSSY B1, `(.L_x_40) ;  /* 0x0000009000017945 */ /* 0x000fe40003800000 */
[----:B------:R-:W-:-:S04]  /*2f20*/  FMUL R91, R91, R156 ;  /* 0x0000009c5b5b7220 */ /* 0x000fc80000400000 */
[----:B------:R-:W-:-:S05]  /*2f30*/  FFMA R91, R92, R155, R91 ;  /* 0x0000009b5c5b7223 */ /* 0x000fca000000005b */
[----:B------:R-:W-:-:S04]  /*2f40*/  F2FP.F16.F32.PACK_AB R91, RZ, R91 ;  /* 0x0000005bff5b723e */ /* 0x000fc800000000ff */
[----:B------:R-:W-:Y:S02]  /*2f50*/  PRMT R92, R91, 0x7610, R92 ;  /* 0x000076105b5c7816 */ /* 0x000fe4000000005c */
[----:B------:R-:W-:-:S05]  /*2f60*/  @P1 MOV R91, R161 ;  /* 0x000000a1005b1202 */ /* 0x000fca0000000f00 */
[----:B------:R1:W-:Y:S01]  /*2f70*/  @P1 STG.E.U16 desc[UR36][R90.64+0x10], R92 ;  /* 0x0000105c5a001986 */ /* 0x0003e2000c101524 */
[----:B------:R-:W-:Y:S05]  /*2f80*/  @!P2 BRA `(.L_x_41) ;  /* 0x000000000004a947 */ /* 0x000fea0003800000 */
[----:B------:R4:W5:Y:S02]  /*2f90*/  LDG.E.LTC128B.U16 R154, desc[UR36][R162.64+0x12] ;  /* 0x00001224a29a7981 */ /* 0x000964000c1e1520 */
.L_x_41:
[----:B------:R-:W-:Y:S05]  /*2fa0*/  BSYNC B1 ;  /* 0x0000000000017941 */ /* 0x000fea0003800000 */
.L_x_40:
[----:B-1---5:R-:W-:Y:S01]  /*2fb0*/  HADD2.F32 R91, -RZ, R154.H0_H0 ;  /* 0x2000009aff5b7230 */ /* 0x022fe20000004100 */
[----:B------:R-:W-:Y:S01]  /*2fc0*/  ISETP.GT.AND P1, PT, R0, 0x8, P0 ;  /* 0x000000080000780c */ /* 0x000fe20000724270 */
[----:B------:R-:W-:Y:S03]  /*2fd0*/  BSSY B1, `(.L_x_42) ;  /* 0x000000a000017945 */ /* 0x000fe60003800000 */
[----:B------:R-:W-:Y:S01]  /*2fe0*/  FMUL R90, R91, R156 ;  /* 0x0000009c5b5a7220 */ /* 0x000fe20000400000 */
[----:B------:R-:W-:-:S03]  /*2ff0*/  @P2 IMAD.MOV.U32 R91, RZ, RZ, R161 ;  /* 0x000000ffff5b2224 */ /* 0x000fc600078e00a1 */
[----:B------:R-:W-:-:S05]  /*3000*/  FFMA R90, R93, R155, R90 ;  /* 0x0000009b5d5a7223 */ /* 0x000fca000000005a */
[----:B------:R-:W-:-:S04]  /*3010*/  F2FP.F16.F32.PACK_AB R90, RZ, R90 ;  /* 0x0000005aff5a723e */ /* 0x000fc800000000ff */
[----:B------:R-:W-:Y:S01]  /*3020*/  PRMT R92, R90, 0x7610, R92 ;  /* 0x000076105a5c7816 */ /* 0x000fe2000000005c */
[----:B------:R-:W-:-:S05]  /*3030*/  @P2 IMAD.MOV.U32 R90, RZ, RZ, R160 ;  /* 0x000000ffff5a2224 */ /* 0x000fca00078e00a0 */
[----:B------:R1:W-:Y:S01]  /*3040*/  @P2 STG.E.U16 desc[UR36][R90.64+0x12], R92 ;  /* 0x0000125c5a002986 */ /* 0x0003e2000c101524 */
[----:B------:R-:W-:Y:S05]  /*3050*/  @!P1 BRA `(.L_x_43) ;  /* 0x0000000000049947 */ /* 0x000fea0003800000 */
[----:B------:R0:W5:Y:S02]  /*3060*/  LDG.E.LTC128B.U16 R154, desc[UR36][R88.64+0x10] ;  /* 0x00001024589a7981 */ /* 0x000164000c1e1520 */
.L_x_43:
[----:B------:R-:W-:Y:S05]  /*3070*/  BSYNC B1 ;  /* 0x0000000000017941 */ /* 0x000fea0003800000 */
.L_x_42:
[----:B-1---5:R-:W-:Y:S01]  /*3080*/  HADD2.F32 R91, -RZ, R154.H0_H0 ;  /* 0x2000009aff5b7230 */ /* 0x022fe20000004100 */
[----:B------:R-:W-:Y:S01]  /*3090*/  ISETP.GT.AND P2, PT, R0, 0x9, P0 ;  /* 0x000000090000780c */ /* 0x000fe20000744270 */
[----:B------:R-:W-:Y:S01]  /*30a0*/  @P1 IMAD.MOV.U32 R90, RZ, RZ, R170 ;  /* 0x000000ffff5a1224 */ /* 0x000fe200078e00aa */
[----:B------:R-:W-:Y:S02]  /*30b0*/  BSSY B1, `(.L_x_44) ;  /* 0x0000009000017945 */ /* 0x000fe40003800000 */
[----:B------:R-:W-:-:S04]  /*30c0*/  FMUL R91, R91, R156 ;  /* 0x0000009c5b5b7220 */ /* 0x000fc80000400000 */
[----:B------:R-:W-:-:S05]  /*30d0*/  FFMA R91, R94, R155, R91 ;  /* 0x0000009b5e5b7223 */ /* 0x000fca000000005b */
[----:B------:R-:W-:-:S04]  /*30e0*/  F2FP.F16.F32.PACK_AB R91, RZ, R91 ;  /* 0x0000005bff5b723e */ /* 0x000fc800000000ff */
[----:B------:R-:W-:Y:S01]  /*30f0*/  PRMT R92, R91, 0x7610, R92 ;  /* 0x000076105b5c7816 */ /* 0x000fe2000000005c */
[----:B------:R-:W-:-:S05]  /*3100*/  @P1 IMAD.MOV.U32 R91, RZ, RZ, R171 ;  /* 0x000000ffff5b1224 */ /* 0x000fca00078e00ab */
[----:B------:R1:W-:Y:S01]  /*3110*/  @P1 STG.E.U16 desc[UR36][R90.64+0x10], R92 ;  /* 0x0000105c5a001986 */ /* 0x0003e2000c101524 */
[----:B------:R-:W-:Y:S05]  /*3120*/  @!P2 BRA `(.L_x_45) ;  /* 0x000000000004a947 */ /* 0x000fea0003800000 */
[----:B------:R0:W5:Y:S02]  /*3130*/  LDG.E.LTC128B.U16 R154, desc[UR36][R88.64+0x12] ;  /* 0x00001224589a7981 */ /* 0x000164000c1e1520 */
.L_x_45:
[----:B------:R-:W-:Y:S05]  /*3140*/  BSYNC B1 ;  /* 0x0000000000017941 */ /* 0x000fea0003800000 */
.L_x_44:
        /* <DEDUP_REMOVED lines=12> */
.L_x_47:
[----:B------:R-:W-:Y:S05]  /*3210*/  BSYNC B1 ;  /* 0x0000000000017941 */ /* 0x000fea0003800000 */
.L_x_46:
        /* <DEDUP_REMOVED lines=12> */
.L_x_49:
[----:B------:R-:W-:Y:S05]  /*32e0*/  BSYNC B1 ;  /* 0x0000000000017941 */ /* 0x000fea0003800000 */
.L_x_48:
[----:B-1---5:R-:W-:Y:S01]  /*32f0*/  HADD2.F32 R91, -RZ, R154.H0_H0 ;  /* 0x2000009aff5b7230 */ /* 0x022fe20000004100 */
[----:B------:R-:W-:Y:S01]  /*3300*/  ISETP.GT.AND P1, PT, R0, 0x10, P0 ;  /* 0x000000100000780c */ /* 0x000fe20000724270 */
[----:B------:R-:W-:Y:S03]  /*3310*/  BSSY B1, `(.L_x_50) ;  /* 0x000000a000017945 */ /* 0x000fe60003800000 */
[----:B------:R-:W-:Y:S01]  /*3320*/  FMUL R90, R91, R156 ;  /* 0x0000009c5b5a7220 */ /* 0x000fe20000400000 */
[----:B------:R-:W-:-:S03]  /*3330*/  @P2 MOV R91, R161 ;  /* 0x000000a1005b2202 */ /* 0x000fc60000000f00 */
[----:B------:R-:W-:-:S05]  /*3340*/  FFMA R90, R97, R155, R90 ;  /* 0x0000009b615a7223 */ /* 0x000fca000000005a */
[----:B------:R-:W-:-:S04]  /*3350*/  F2FP.F16.F32.PACK_AB R90, RZ, R90 ;  /* 0x0000005aff5a723e */ /* 0x000fc800000000ff */
[----:B------:R-:W-:Y:S01]  /*3360*/  PRMT R92, R90, 0x7610, R92 ;  /* 0x000076105a5c7816 */ /* 0x000fe2000000005c */
[----:B------:R-:W-:-:S05]  /*3370*/  @P2 IMAD.MOV.U32 R90, RZ, RZ, R160 ;  /* 0x000000ffff5a2224 */ /* 0x000fca00078e00a0 */
[----:B------:R1:W-:Y:S01]  /*3380*/  @P2 STG.E.U16 desc[UR36][R90.64+0x22], R92 ;  /* 0x0000225c5a002986 */ /* 0x0003e2000c101524 */
[----:B------:R-:W-:Y:S05]  /*3390*/  @!P1 BRA `(.L_x_51) ;  /* 0x0000000000049947 */ /* 0x000fea0003800000 */
[----:B------:R0:W5:Y:S02]  /*33a0*/  LDG.E.LTC128B.U16 R154, desc[UR36][R88.64+0x20] ;  /* 0x00002024589a7981 */ /* 0x000164000c1e1520 */
.L_x_51:
[----:B------:R-:W-:Y:S05]  /*33b0*/  BSYNC B1 ;  /* 0x0000000000017941 */ /* 0x000fea0003800000 */
.L_x_50:
        /* <DEDUP_REMOVED lines=12> */
.L_x_53:
[----:B------:R-:W-:Y:S05]  /*3480*/  BSYNC B1 ;  /* 0x0000000000017941 */ /* 0x000fea0003800000 */
.L_x_52:
        /* <DEDUP_REMOVED lines=12> */
.L_x_55:
[----:B------:R-:W-:Y:S05]  /*3550*/  BSYNC B1 ;  /* 0x0000000000017941 */ /* 0x000fea0003800000 */
.L_x_54:
        /* <DEDUP_REMOVED lines=12> */
.L_x_57:
[----:B------:R-:W-:Y:S05]  /*3620*/  BSYNC B1 ;  /* 0x0000000000017941 */ /* 0x000fea0003800000 */
.L_x_56:
        /* <DEDUP_REMOVED lines=12> */
.L_x_59:
[----:B------:R-:W-:Y:S05]  /*36f0*/  BSYNC B1 ;  /* 0x0000000000017941 */ /* 0x000fea0003800000 */
.L_x_58:
        /* <DEDUP_REMOVED lines=12> */
.L_x_61:
[----:B------:R-:W-:Y:S05]  /*37c0*/  BSYNC B1 ;  /* 0x0000000000017941 */ /* 0x000fea0003800000 */
.L_x_60:
        /* <DEDUP_REMOVED lines=12> */
.L_x_63:
[----:B------:R-:W-:Y:S05]  /*3890*/  BSYNC B1 ;  /* 0x0000000000017941 */ /* 0x000fea0003800000 */
.L_x_62:
        /* <DEDUP_REMOVED lines=12> */
.L_x_65:
[----:B------:R-:W-:Y:S05]  /*3960*/  BSYNC B1 ;  /* 0x0000000000017941 */ /* 0x000fea0003800000 */
.L_x_64:
        /* <DEDUP_REMOVED lines=12> */
.L_x_67:
[----:B------:R-:W-:Y:S05]  /*3a30*/  BSYNC B1 ;  /* 0x0000000000017941 */ /* 0x000fea0003800000 */
.L_x_66:
        /* <DEDUP_REMOVED lines=12> */
.L_x_69:
[----:B------:R-:W-:Y:S05]  /*3b00*/  BSYNC B1 ;  /* 0x0000000000017941 */ /* 0x000fea0003800000 */
.L_x_68:
        /* <DEDUP_REMOVED lines=12> */
.L_x_71:
[----:B------:R-:W-:Y:S05]  /*3bd0*/  BSYNC B1 ;  /* 0x0000000000017941 */ /* 0x000fea0003800000 */
.L_x_70:
        /* <DEDUP_REMOVED lines=12> */
.L_x_73:
[----:B------:R-:W-:Y:S05]  /*3ca0*/  BSYNC B1 ;  /* 0x0000000000017941 */ /* 0x000fea0003800000 */
.L_x_72:
        /* <DEDUP_REMOVED lines=12> */
.L_x_75:
[----:B------:R-:W-:Y:S05]  /*3d70*/  BSYNC B1 ;  /* 0x0000000000017941 */ /* 0x000fea0003800000 */
.L_x_74:
        /* <DEDUP_REMOVED lines=12> */
.L_x_77:
[----:B------:R-:W-:Y:S05]  /*3e40*/  BSYNC B1 ;  /* 0x0000000000017941 */ /* 0x000fea0003800000 */
.L_x_76:
        /* <DEDUP_REMOVED lines=12> */
.L_x_79:
[----:B------:R-:W-:Y:S05]  /*3f10*/  BSYNC B1 ;  /* 0x0000000000017941 */ /* 0x000fea0003800000 */
.L_x_78:
        /* <DEDUP_REMOVED lines=12> */
.L_x_81:
[----:B------:R-:W-:Y:S05]  /*3fe0*/  BSYNC B1 ;  /* 0x0000000000017941 */ /* 0x000fea0003800000 */
.L_x_80:
        /* <DEDUP_REMOVED lines=12> */
.L_x_83:
[----:B------:R-:W-:Y:S05]  /*40b0*/  BSYNC B1 ;  /* 0x0000000000017941 */ /* 0x000fea0003800000 */
.L_x_82:
        /* <DEDUP_REMOVED lines=12> */
.L_x_85:
[----:B------:R-:W-:Y:S05]  /*4180*/  BSYNC B1 ;  /* 0x0000000000017941 */ /* 0x000fea0003800000 */
.L_x_84:
        /* <DEDUP_REMOVED lines=12> */
.L_x_87:
[----:B------:R-:W-:Y:S05]  /*4250*/  BSYNC B1 ;  /* 0x0000000000017941 */ /* 0x000fea0003800000 */
.L_x_86:
        /* <DEDUP_REMOVED lines=12> */
.L_x_89:
[----:B------:R-:W-:Y:S05]  /*4320*/  BSYNC B1 ;  /* 0x0000000000017941 */ /* 0x000fea0003800000 */
.L_x_88:
        /* <DEDUP_REMOVED lines=12> */
.L_x_91:
[----:B------:R-:W-:Y:S05]  /*43f0*/  BSYNC B1 ;  /* 0x0000000000017941 */ /* 0x000fea0003800000 */
.L_x_90:
        /* <DEDUP_REMOVED lines=12> */
.L_x_93:
[----:B------:R-:W-:Y:S05]  /*44c0*/  BSYNC B1 ;  /* 0x0000000000017941 */ /* 0x000fea0003800000 */
.L_x_92:
        /* <DEDUP_REMOVED lines=12> */
.L_x_95:
[----:B------:R-:W-:Y:S05]  /*4590*/  BSYNC B1 ;  /* 0x0000000000017941 */ /* 0x000fea0003800000 */
.L_x_94:
        /* <DEDUP_REMOVED lines=12> */
.L_x_97:
[----:B------:R-:W-:Y:S05]  /*4660*/  BSYNC B1 ;  /* 0x0000000000017941 */ /* 0x000fea0003800000 */
.L_x_96:
        /* <DEDUP_REMOVED lines=12> */
.L_x_99:
[----:B------:R-:W-:Y:S05]  /*4730*/  BSYNC B1 ;  /* 0x0000000000017941 */ /* 0x000fea0003800000 */
.L_x_98:
        /* <DEDUP_REMOVED lines=12> */
.L_x_101:
[----:B------:R-:W-:Y:S05]  /*4800*/  BSYNC B1 ;  /* 0x0000000000017941 */ /* 0x000fea0003800000 */
.L_x_100:
        /* <DEDUP_REMOVED lines=12> */
.L_x_103:
[----:B------:R-:W-:Y:S05]  /*48d0*/  BSYNC B1 ;  /* 0x0000000000017941 */ /* 0x000fea0003800000 */
.L_x_102:
        /* <DEDUP_REMOVED lines=12> */
.L_x_105:
[----:B------:R-:W-:Y:S05]  /*49a0*/  BSYNC B1 ;  /* 0x0000000000017941 */ /* 0x000fea0003800000 */
.L_x_104:
        /* <DEDUP_REMOVED lines=12> */
.L_x_107:
[----:B------:R-:W-:Y:S05]  /*4a70*/  BSYNC B1 ;  /* 0x0000000000017941 */ /* 0x000fea0003800000 */
.L_x_106:
        /* <DEDUP_REMOVED lines=12> */
.L_x_109:
[----:B------:R-:W-:Y:S05]  /*4b40*/  BSYNC B1 ;  /* 0x0000000000017941 */ /* 0x000fea0003800000 */
.L_x_108:
        /* <DEDUP_REMOVED lines=12> */
.L_x_111:
[----:B------:R-:W-:Y:S05]  /*4c10*/  BSYNC B1 ;  /* 0x0000000000017941 */ /* 0x000fea0003800000 */
.L_x_110:
        /* <DEDUP_REMOVED lines=12> */
.L_x_113:
[----:B------:R-:W-:Y:S05]  /*4ce0*/  BSYNC B1 ;  /* 0x0000000000017941 */ /* 0x000fea0003800000 */
.L_x_112:
        /* <DEDUP_REMOVED lines=12> */
.L_x_115:
[----:B------:R-:W-:Y:S05]  /*4db0*/  BSYNC B1 ;  /* 0x0000000000017941 */ /* 0x000fea0003800000 */
.L_x_114:
        /* <DEDUP_REMOVED lines=12> */
.L_x_117:
[----:B------:R-:W-:Y:S05]  /*4e80*/  BSYNC B1 ;  /* 0x0000000000017941 */ /* 0x000fea0003800000 */
.L_x_116:
        /* <DEDUP_REMOVED lines=12> */
.L_x_119:
[----:B------:R-:W-:Y:S05]  /*4f50*/  BSYNC B1 ;  /* 0x0000000000017941 */ /* 0x000fea0003800000 */
.L_x_118:
        /* <DEDUP_REMOVED lines=12> */
.L_x_121:
[----:B------:R-:W-:Y:S05]  /*5020*/  BSYNC B1 ;  /* 0x0000000000017941 */ /* 0x000fea0003800000 */
.L_x_120:
        /* <DEDUP_REMOVED lines=12> */
.L_x_123:
[----:B------:R-:W-:Y:S05]  /*50f0*/  BSYNC B1 ;  /* 0x0000000000017941 */ /* 0x000fea0003800000 */
.L_x_122:
        /* <DEDUP_REMOVED lines=12> */
.L_x_125:
[----:B------:R-:W-:Y:S05]  /*51c0*/  BSYNC B1 ;  /* 0x0000000000017941 */ /* 0x000fea0003800000 */
.L_x_124:
        /* <DEDUP_REMOVED lines=12> */
.L_x_127:
[----:B------:R-:W-:Y:S05]  /*5290*/  BSYNC B1 ;  /* 0x0000000000017941 */ /* 0x000fea0003800000 */
.L_x_126:
        /* <DEDUP_REMOVED lines=12> */
.L_x_129:
[----:B------:R-:W-:Y:S05]  /*5360*/  BSYNC B1 ;  /* 0x0000000000017941 */ /* 0x000fea0003800000 */
.L_x_128:
        /* <DEDUP_REMOVED lines=12> */
.L_x_131:
[----:B------:R-:W-:Y:S05]  /*5430*/  BSYNC B1 ;  /* 0x0000000000017941 */ /* 0x000fea0003800000 */
.L_x_130:
        /* <DEDUP_REMOVED lines=12> */
.L_x_133:
[----:B------:R-:W-:Y:S05]  /*5500*/  BSYNC B1 ;  /* 0x0000000000017941 */ /* 0x000fea0003800000 */
.L_x_132:
        /* <DEDUP_REMOVED lines=12> */
.L_x_135:
[----:B------:R-:W-:Y:S05]  /*55d0*/  BSYNC B1 ;  /* 0x0000000000017941 */ /* 0x000fea0003800000 */
.L_x_134:
        /* <DEDUP_REMOVED lines=12> */
.L_x_137:
[----:B------:R-:W-:Y:S05]  /*56a0*/  BSYNC B1 ;  /* 0x0000000000017941 */ /* 0x000fea0003800000 */
.L_x_136:
        /* <DEDUP_REMOVED lines=12> */
.L_x_139:
[----:B------:R-:W-:Y:S05]  /*5770*/  BSYNC B1 ;  /* 0x0000000000017941 */ /* 0x000fea0003800000 */
.L_x_138:
        /* <DEDUP_REMOVED lines=12> */
.L_x_141:
[----:B------:R-:W-:Y:S05]  /*5840*/  BSYNC B1 ;  /* 0x0000000000017941 */ /* 0x000fea0003800000 */
.L_x_140:
        /* <DEDUP_REMOVED lines=12> */
.L_x_143:
[----:B------:R-:W-:Y:S05]  /*5910*/  BSYNC B1 ;  /* 0x0000000000017941 */ /* 0x000fea0003800000 */
.L_x_142:
        /* <DEDUP_REMOVED lines=12> */
.L_x_145:
[----:B------:R-:W-:Y:S05]  /*59e0*/  BSYNC B1 ;  /* 0x0000000000017941 */ /* 0x000fea0003800000 */
.L_x_144:
        /* <DEDUP_REMOVED lines=12> */
.L_x_147:
[----:B------:R-:W-:Y:S05]  /*5ab0*/  BSYNC B1 ;  /* 0x0000000000017941 */ /* 0x000fea0003800000 */
.L_x_146:
        /* <DEDUP_REMOVED lines=12> */
.L_x_149:
[----:B------:R-:W-:Y:S05]  /*5b80*/  BSYNC B1 ;  /* 0x0000000000017941 */ /* 0x000fea0003800000 */
.L_x_148:
        /* <DEDUP_REMOVED lines=12> */
.L_x_151:
[----:B------:R-:W-:Y:S05]  /*5c50*/  BSYNC B1 ;  /* 0x0000000000017941 */ /* 0x000fea0003800000 */
.L_x_150:
        /* <DEDUP_REMOVED lines=12> */
.L_x_153:
[----:B------:R-:W-:Y:S05]  /*5d20*/  BSYNC B1 ;  /* 0x0000000000017941 */ /* 0x000fea0003800000 */
.L_x_152:
        /* <DEDUP_REMOVED lines=12> */
.L_x_155:
[----:B------:R-:W-:Y:S05]  /*5df0*/  BSYNC B1 ;  /* 0x0000000000017941 */ /* 0x000fea0003800000 */
.L_x_154:
[----:B-1---5:R-:W-:Y:S01]  /*5e00*/  HADD2.F32 R91, -RZ, R154.H0_H0 ;  /* 0x2000009aff5b7230 */ /* 0x022fe20000004100 */
[----:B------:R-:W-:Y:S01]  /*5e10*/  ISETP.GT.AND P1, PT, R0, 0x79, P0 ;  /* 0x000000790000780c */ /* 0x000fe20000724270 */
[----:B------:R-:W-:Y:S01]  /*5e20*/  @P2 IMAD.MOV.U32 R8, RZ, RZ, R170 ;  /* 0x000000ffff082224 */ /* 0x000fe200078e00aa */
[----:B------:R-:W-:Y:S01]  /*5e30*/  IADD3 R157, P0, R157, 0x80, RZ ;  /* 0x000000809d9d7810 */ /* 0x000fe20007f1e0ff */
[----:B------:R-:W-:Y:S01]  /*5e40*/  BSSY B1, `(.L_x_156) ;  /* 0x000000a000017945 */ /* 0x000fe20003800000 */
[----:B------:R-:W-:-:S04]  /*5e50*/  FMUL R91, R91, R156 ;  /* 0x0000009c5b5b7220 */ /* 0x000fc80000400000 */
[----:B------:R-:W-:-:S05]  /*5e60*/  FFMA R91, R150, R155, R91 ;  /* 0x0000009b965b7223 */ /* 0x000fca000000005b */
[----:B------:R-:W-:-:S04]  /*5e70*/  F2FP.F16.F32.PACK_AB R91, RZ, R91 ;  /* 0x0000005bff5b723e */ /* 0x000fc800000000ff */
[----:B------:R-:W-:Y:S01]  /*5e80*/  PRMT R90, R91, 0x7610, R90 ;  /* 0x000076105b5a7816 */ /* 0x000fe2000000005a */
[----:B------:R-:W-:Y:S02]  /*5e90*/  IMAD.X R91, RZ, RZ, R9, P0 ;  /* 0x000000ffff5b7224 */ /* 0x000fe400000e0609 */
[----:B------:R-:W-:-:S05]  /*5ea0*/  @P2 IMAD.MOV.U32 R9, RZ, RZ, R171 ;  /* 0x000000ffff092224 */ /* 0x000fca00078e00ab */
[----:B------:R1:W-:Y:S01]  /*5eb0*/  @P2 STG.E.U16 desc[UR36][R8.64+0xf0], R90 ;  /* 0x0000f05a08002986 */ /* 0x0003e2000c101524 */
[----:B------:R-:W-:Y:S05]  /*5ec0*/  @!P1 BRA `(.L_x_157) ;  /* 0x0000000000049947 */ /* 0x000fea0003800000 */
[----:B------:R0:W5:Y:S02]  /*5ed0*/  LDG.E.LTC128B.U16 R154, desc[UR36][R88.64+0xf2] ;  /* 0x0000f224589a7981 */ /* 0x000164000c1e1520 */
.L_x_157:
[----:B------:R-:W-:Y:S05]  /*5ee0*/  BSYNC B1 ;  /* 0x0000000000017941 */ /* 0x000fea0003800000 */
.L_x_156:
[----:B-1---5:R-:W-:Y:S01]  /*5ef0*/  HADD2.F32 R9, -RZ, R154.H0_H0 ;  /* 0x2000009aff097230 */ /* 0x022fe20000004100 */
[----:B------:R-:W-:Y:S01]  /*5f00*/  ISETP.GT.AND P0, PT, R3, 0x80, PT ;  /* 0x000000800300780c */ /* 0x000fe20003f04270 */
[----:B------:R-:W-:-:S03]  /*5f10*/  IMAD R8, R91, R14, RZ ;  /* 0x0000000e5b087224 */ /* 0x000fc600078e02ff */
[----:B0-2---:R-:W-:Y:S01]  /*5f20*/  FMUL R88, R9, R156 ;  /* 0x0000009c09587220 */ /* 0x005fe20000400000 */
[C---:B------:R-:W-:Y:S01]  /*5f30*/  IMAD R97, R157.reuse, R15, R8 ;  /* 0x0000000f9d617224 */ /* 0x040fe200078e0208 */
[----:B------:R-:W-:Y:S01]  /*5f40*/  ISETP.GT.AND P3, PT, R0, RZ, P0 ;  /* 0x000000ff0000720c */ /* 0x000fe20000764270 */
[----:B------:R-:W-:-:S04]  /*5f50*/  IMAD.WIDE.U32 R8, R157, R14, R158 ;  /* 0x0000000e9d087225 */ /* 0x000fc800078e009e */
[----:B------:R-:W-:Y:S01]  /*5f60*/  FFMA R151, R151, R155, R88 ;  /* 0x0000009b97977223 */ /* 0x000fe20000000058 */
[----:B------:R-:W-:Y:S01]  /*5f70*/  IMAD.IADD R9, R9, 0x1, R97 ;  /* 0x0000000109097824 */ /* 0x000fe200078e0261 */
[----:B------:R-:W-:-:S03]  /*5f80*/  LEA R88, P2, R8, R10, 0x1 ;  /* 0x0000000a08587211 */ /* 0x000fc600078408ff */
[----:B------:R-:W-:Y:S02]  /*5f90*/  F2FP.F16.F32.PACK_AB R151, RZ, R151 ;  /* 0x00000097ff97723e */ /* 0x000fe400000000ff */
[----:B------:R-:W-:-:S03]  /*5fa0*/  LEA.HI.X R89, R8, R11, R9, 0x1, P2 ;  /* 0x0000000b08597211 */ /* 0x000fc600010f0c09 */
[----:B------:R0:W-:Y:S04]  /*5fb0*/  @P1 STG.E.U16 desc[UR36][R170.64+0xf2], R151 ;  /* 0x0000f297aa001986 */ /* 0x0001e8000c101524 */
[----:B------:R-:W2:Y:S01]  /*5fc0*/  @P3 LDG.E.LTC128B.U16 R154, desc[UR36][R88.64] ;  /* 0x00000024589a3981 */ /* 0x000ea2000c1e1520 */
[----:B------:R-:W-:Y:S01]  /*5fd0*/  IMAD.WIDE.U32 R8, R157, R14, R6 ;  /* 0x0000000e9d087225 */ /* 0x000fe200078e0006 */
[C---:B------:R-:W-:Y:S01]  /*5fe0*/  SHF.L.U32 R93, R4.reuse, 0x8, RZ ;  /* 0x00000008045d7819 */ /* 0x040fe200000006ff */
[----:B------:R-:W-:Y:S01]  /*5ff0*/  BSSY B1, `(.L_x_158) ;  /* 0x0000011000017945 */ /* 0x000fe20003800000 */
[----:B------:R-:W-:Y:S01]  /*6000*/  SHF.L.U64.HI R95, R4, 0x8, R5 ;  /* 0x00000008045f7819 */ /* 0x000fe20000010205 */
[----:B------:R-:W-:Y:S01]  /*6010*/  IMAD.IADD R9, R97, 0x1, R9 ;  /* 0x0000000161097824 */ /* 0x000fe200078e0209 */
[----:B------:R-:W-:Y:S01]  /*6020*/  ISETP.GT.AND P2, PT, R0, 0x1, P0 ;  /* 0x000000010000780c */ /* 0x000fe20000744270 */
[----:B------:R-:W-:Y:S01]  /*6030*/  IMAD.WIDE.U32 R90, R23, R12, R8 ;  /* 0x0000000c175a7225 */ /* 0x000fe200078e0008 */
[----:B------:R-:W-:-:S03]  /*6040*/  IADD3 R8, P1, R93, R160, RZ ;  /* 0x000000a05d087210 */ /* 0x000fc60007f3e0ff */
[----:B------:R-:W-:Y:S01]  /*6050*/  IMAD.IADD R5, R13, 0x1, R91 ;  /* 0x000000010d057824 */ /* 0x000fe200078e025b */
[----:B------:R-:W-:Y:S01]  /*6060*/  LEA R4, P4, R90, R10, 0x1 ;  /* 0x0000000a5a047211 */ /* 0x000fe200078808ff */
[----:B------:R-:W-:-:S03]  /*6070*/  IMAD.X R9, R95, 0x1, R161, P1 ;  /* 0x000000015f097824 */ /* 0x000fc600008e06a1 */
[----:B------:R-:W-:Y:S01]  /*6080*/  LEA.HI.X R5, R90, R11, R5, 0x1, P4 ;  /* 0x0000000b5a057211 */ /* 0x000fe200020f0c05 */
[----:B--2---:R-:W-:-:S05]  /*6090*/  HADD2.F32 R15, -RZ, R154.H0_H0 ;  /* 0x2000009aff0f7230 */ /* 0x004fca0000004100 */
[----:B------:R-:W-:-:S04]  /*60a0*/  FMUL R15, R15, R156 ;  /* 0x0000009c0f0f7220 */ /* 0x000fc80000400000 */
[----:B------:R-:W-:-:S05]  /*60b0*/  FFMA R15, R24, R155, R15 ;  /* 0x0000009b180f7223 */ /* 0x000fca000000000f */
[----:B------:R-:W-:-:S05]  /*60c0*/  F2FP.F16.F32.PACK_AB R15, RZ, R15 ;  /* 0x0000000fff0f723e */ /* 0x000fca00000000ff */
[----:B------:R0:W-:Y:S01]  /*60d0*/  @P3 STG.E.U16 desc[UR36][R8.64], R15 ;  /* 0x0000000f08003986 */ /* 0x0001e2000c101524 */
[----:B------:R-:W-:Y:S05]  /*60e0*/  @!P2 BRA `(.L_x_159) ;  /* 0x000000000004a947 */ /* 0x000fea0003800000 */
[----:B------:R1:W5:Y:S02]  /*60f0*/  LDG.E.LTC128B.U16 R154, desc[UR36][R4.64+0x2] ;  /* 0x00000224049a7981 */ /* 0x000364000c1e1520 */
.L_x_159:
[----:B------:R-:W-:Y:S05]  /*6100*/  BSYNC B1 ;  /* 0x0000000000017941 */ /* 0x000fea0003800000 */
.L_x_158:
[----:B0----5:R-:W-:Y:S01]  /*6110*/  HADD2.F32 R15, -RZ, R154.H0_H0 ;  /* 0x2000009aff0f7230 */ /* 0x021fe20000004100 */
[----:B------:R-:W-:Y:S01]  /*6120*/  ISETP.GT.AND P1, PT, R3, 0x88, PT ;  /* 0x000000880300780c */ /* 0x000fe20003f24270 */
[----:B------:R-:W-:Y:S03]  /*6130*/  BSSY B1, `(.L_x_160) ;  /* 0x000000f000017945 */ /* 0x000fe60003800000 */
[----:B------:R-:W-:Y:S01]  /*6140*/  FMUL R24, R15, R156 ;  /* 0x0000009c0f187220 */ /* 0x000fe20000400000 */
[----:B------:R-:W-:Y:S01]  /*6150*/  IMAD.WIDE.U32 R14, R157, R14, R164 ;  /* 0x0000000e9d0e7225 */ /* 0x000fe200078e00a4 */
[----:B------:R-:W-:-:S03]  /*6160*/  ISETP.GT.AND P3, PT, R0, RZ, P1 ;  /* 0x000000ff0000720c */ /* 0x000fc60000f64270 */
[----:B------:R-:W-:Y:S01]  /*6170*/  FFMA R24, R25, R155, R24 ;  /* 0x0000009b19187223 */ /* 0x000fe20000000018 */
[----:B------:R-:W-:Y:S01]  /*6180*/  IMAD.IADD R97, R97, 0x1, R15 ;  /* 0x0000000161617824 */ /* 0x000fe200078e020f */
[-C--:B------:R-:W-:Y:S02]  /*6190*/  IADD3 R21, P5, R20, R14.reuse, RZ ;  /* 0x0000000e14157210 */ /* 0x080fe40007fbe0ff */
[----:B------:R-:W-:Y:S02]  /*61a0*/  IADD3 R20, P4, R6, R14, RZ ;  /* 0x0000000e06147210 */ /* 0x000fe40007f9e0ff */
[----:B------:R-:W-:Y:S01]  /*61b0*/  F2FP.F16.F32.PACK_AB R24, RZ, R24 ;  /* 0x00000018ff18723e */ /* 0x000fe200000000ff */
[----:B------:R-:W-:Y:S01]  /*61c0*/  IMAD.X R158, R97, 0x1, R159, P5 ;  /* 0x00000001619e7824 */ /* 0x000fe200028e069f */
[----:B------:R-:W-:-:S03]  /*61d0*/  LEA R14, P5, R21, R10, 0x1 ;  /* 0x0000000a150e7211 */ /* 0x000fc600078a08ff */
[----:B------:R0:W-:Y:S01]  /*61e0*/  @P2 STG.E.U16 desc[UR36][R8.64+0x2], R24 ;  /* 0x0000021808002986 */ /* 0x0001e2000c101524 */
[----:B------:R-:W-:Y:S01]  /*61f0*/  LEA.HI.X R15, R21, R11, R158, 0x1, P5 ;  /* 0x0000000b150f7211 */ /* 0x000fe200028f0c9e */
[----:B------:R-:W-:Y:S08]  /*6200*/  @!P3 BRA `(.L_x_161) ;  /* 0x000000000004b947 */ /* 0x000ff00003800000 */
[----:B------:R2:W5:Y:S02]  /*6210*/  LDG.E.LTC128B.U16 R154, desc[UR36][R14.64] ;  /* 0x000000240e9a7981 */ /* 0x000564000c1e1520 */
.L_x_161:
[----:B------:R-:W-:Y:S05]  /*6220*/  BSYNC B1 ;  /* 0x0000000000017941 */ /* 0x000fea0003800000 */
.L_x_160:
[----:B-----5:R-:W-:Y:S01]  /*6230*/  HADD2.F32 R3, -RZ, R154.H0_H0 ;  /* 0x2000009aff037230 */ /* 0x020fe20000004100 */
[----:B------:R-:W-:Y:S01]  /*6240*/  ISETP.GT.AND P2, PT, R0, 0x1, P1 ;  /* 0x000000010000780c */ /* 0x000fe20000f44270 */
[----:B------:R-:W-:Y:S01]  /*6250*/  IMAD.X R21, R7, 0x1, R97, P4 ;  /* 0x0000000107157824 */ /* 0x000fe200020e0661 */
[----:B------:R-:W-:Y:S01]  /*6260*/  IADD3 R6, P4, R8, R167, RZ ;  /* 0x000000a708067210 */ /* 0x000fe20007f9e0ff */
[----:B------:R-:W-:Y:S01]  /*6270*/  BSSY B1, `(.L_x_162) ;  /* 0x000000c000017945 */ /* 0x000fe20003800000 */
[----:B------:R-:W-:Y:S01]  /*6280*/  FMUL R3, R3, R156 ;  /* 0x0000009c03037220 */ /* 0x000fe20000400000 */
[----:B--2---:R-:W-:-:S04]  /*6290*/  IMAD.WIDE.U32 R14, R23, R12, R20 ;  /* 0x0000000c170e7225 */ /* 0x004fc800078e0014 */
[----:B------:R-:W-:Y:S01]  /*62a0*/  FFMA R3, R26, R155, R3 ;  /* 0x0000009b1a037223 */ /* 0x000fe20000000003 */
[----:B------:R-:W-:Y:S01]  /*62b0*/  IMAD.X R7, R9, 0x1, R169, P4 ;  /* 0x0000000109077824 */ /* 0x000fe200020e06a9 */
[----:B------:R-:W-:Y:S01]  /*62c0*/  LEA R10, P5, R14, R10, 0x1 ;  /* 0x0000000a0e0a7211 */ /* 0x000fe200078a08ff */
[----:B------:R-:W-:Y:S02]  /*62d0*/  IMAD.IADD R13, R13, 0x1, R15 ;  /* 0x000000010d0d7824 */ /* 0x000fe400078e020f */
[----:B------:R-:W-:-:S03]  /*62e0*/  F2FP.F16.F32.PACK_AB R3, RZ, R3 ;  /* 0x00000003ff03723e */ /* 0x000fc600000000ff */
[----:B------:R-:W-:Y:S02]  /*62f0*/  LEA.HI.X R11, R14, R11, R13, 0x1, P5 ;  /* 0x0000000b0e0b7211 */ /* 0x000fe400028f0c0d */
[----:B------:R2:W-:Y:S01]  /*6300*/  @P3 STG.E.U16 desc[UR36][R6.64], R3 ;  /* 0x0000000306003986 */ /* 0x0005e2000c101524 */
[----:B------:R-:W-:Y:S05]  /*6310*/  @!P2 BRA `(.L_x_163) ;  /* 0x000000000004a947 */ /* 0x000fea0003800000 */
[----:B------:R0:W5:Y:S02]  /*6320*/  LDG.E.LTC128B.U16 R154, desc[UR36][R10.64+0x2] ;  /* 0x000002240a9a7981 */ /* 0x000164000c1e1520 */
.L_x_163:
[----:B------:R-:W-:Y:S05]  /*6330*/  BSYNC B1 ;  /* 0x0000000000017941 */ /* 0x000fea0003800000 */
.L_x_162:
[----:B--2--5:R-:W-:Y:S01]  /*6340*/  HADD2.F32 R3, -RZ, R154.H0_H0 ;  /* 0x2000009aff037230 */ /* 0x024fe20000004100 */
[----:B------:R-:W-:Y:S01]  /*6350*/  ISETP.GT.AND P3, PT, R0, 0x8, P0 ;  /* 0x000000080000780c */ /* 0x000fe20000764270 */
[----:B------:R-:W-:Y:S03]  /*6360*/  BSSY B1, `(.L_x_164) ;  /* 0x0000007000017945 */ /* 0x000fe60003800000 */
[----:B------:R-:W-:-:S04]  /*6370*/  FMUL R12, R3, R156 ;  /* 0x0000009c030c7220 */ /* 0x000fc80000400000 */
[----:B------:R-:W-:-:S05]  /*6380*/  FFMA R12, R27, R155, R12 ;  /* 0x0000009b1b0c7223 */ /* 0x000fca000000000c */
[----:B------:R-:W-:-:S05]  /*6390*/  F2FP.F16.F32.PACK_AB R12, RZ, R12 ;  /* 0x0000000cff0c723e */ /* 0x000fca00000000ff */
[----:B------:R2:W-:Y:S01]  /*63a0*/  @P2 STG.E.U16 desc[UR36][R6.64+0x2], R12 ;  /* 0x0000020c06002986 */ /* 0x0005e2000c101524 */
[----:B------:R-:W-:Y:S05]  /*63b0*/  @!P3 BRA `(.L_x_165) ;  /* 0x000000000004b947 */ /* 0x000fea0003800000 */
[----:B------:R0:W5:Y:S02]  /*63c0*/  LDG.E.LTC128B.U16 R154, desc[UR36][R4.64+0x10] ;  /* 0x00001024049a7981 */ /* 0x000164000c1e1520 */
.L_x_165:
[----:B------:R-:W-:Y:S05]  /*63d0*/  BSYNC B1 ;  /* 0x0000000000017941 */ /* 0x000fea0003800000 */
.L_x_164:
[----:B-----5:R-:W-:Y:S01]  /*63e0*/  HADD2.F32 R3, -RZ, R154.H0_H0 ;  /* 0x2000009aff037230 */ /* 0x020fe20000004100 */
[----:B------:R-:W-:Y:S01]  /*63f0*/  ISETP.GT.AND P2, PT, R0, 0x9, P0 ;  /* 0x000000090000780c */ /* 0x000fe20000744270 */
[----:B--2---:R-:W-:Y:S01]  /*6400*/  IMAD.MOV.U32 R6, RZ, RZ, R8 ;  /* 0x000000ffff067224 */ /* 0x004fe200078e0008 */
[----:B------:R-:W-:Y:S01]  /*6410*/  BSSY B1, `(.L_x_166) ;  /* 0x0000008000017945 */ /* 0x000fe20003800000 */
[----:B------:R-:W-:Y:S02]  /*6420*/  IMAD.MOV.U32 R7, RZ, RZ, R9 ;  /* 0x000000ffff077224 */ /* 0x000fe400078e0009 */
[----:B------:R-:W-:-:S04]  /*6430*/  FMUL R3, R3, R156 ;  /* 0x0000009c03037220 */ /* 0x000fc80000400000 */
[----:B------:R-:W-:-:S05]  /*6440*/  FFMA R3, R28, R155, R3 ;  /* 0x0000009b1c037223 */ /* 0x000fca0000000003 */
[----:B------:R-:W-:-:S05]  /*6450*/  F2FP.F16.F32.PACK_AB R3, RZ, R3 ;  /* 0x00000003ff03723e */ /* 0x000fca00000000ff */
[----:B------:R2:W-:Y:S01]  /*6460*/  @P3 STG.E.U16 desc[UR36][R6.64+0x10], R3 ;  /* 0x0000100306003986 */ /* 0x0005e2000c101524 */
[----:B------:R-:W-:Y:S05]  /*6470*/  @!P2 BRA `(.L_x_167) ;  /* 0x000000000004a947 */ /* 0x000fea0003800000 */
[----:B------:R0:W5:Y:S02]  /*6480*/  LDG.E.LTC128B.U16 R154, desc[UR36][R4.64+0x12] ;  /* 0x00001224049a7981 */ /* 0x000164000c1e1520 */
.L_x_167:
[----:B------:R-:W-:Y:S05]  /*6490*/  BSYNC B1 ;  /* 0x0000000000017941 */ /* 0x000fea0003800000 */
.L_x_166:
        /* <DEDUP_REMOVED lines=9> */
.L_x_169:
[----:B------:R-:W-:Y:S05]  /*6530*/  BSYNC B1 ;  /* 0x0000000000017941 */ /* 0x000fea0003800000 */
.L_x_168:
[----:B-----5:R-:W-:Y:S01]  /*6540*/  HADD2.F32 R3, -RZ, R154.H0_H0 ;  /* 0x2000009aff037230 */ /* 0x020fe20000004100 */
[----:B0-----:R-:W-:Y:S01]  /*6550*/  IADD3 R8, P3, R167, R8, RZ ;  /* 0x00000008a7087210 */ /* 0x001fe20007f7e0ff */
[----:B------:R-:W-:Y:S01]  /*6560*/  BSSY B1, `(.L_x_170) ;  /* 0x0000009000017945 */ /* 0x000fe20003800000 */
[----:B------:R-:W-:Y:S02]  /*6570*/  ISETP.GT.AND P2, PT, R0, 0x9, P1 ;  /* 0x000000090000780c */ /* 0x000fe40000f44270 */
[----:B------:R-:W-:Y:S01]  /*6580*/  FMUL R3, R3, R156 ;  /* 0x0000009c03037220 */ /* 0x000fe20000400000 */
[----:B------:R-:W-:-:S03]  /*6590*/  IADD3.X R9, R169, R9, RZ, P3, !PT ;  /* 0x00000009a9097210 */ /* 0x000fc60001ffe4ff */
[----:B------:R-:W-:-:S05]  /*65a0*/  FFMA R3, R30, R155, R3 ;  /* 0x0000009b1e037223 */ /* 0x000fca0000000003 */
[----:B------:R-:W-:-:S05]  /*65b0*/  F2FP.F16.F32.PACK_AB R3, RZ, R3 ;  /* 0x00000003ff03723e */ /* 0x000fca00000000ff */
[----:B------:R0:W-:Y:S01]  /*65c0*/  @P4 STG.E.U16 desc[UR36][R8.64+0x10], R3 ;  /* 0x0000100308004986 */ /* 0x0001e2000c101524 */
[----:B------:R-:W-:Y:S05]  /*65d0*/  @!P2 BRA `(.L_x_171) ;  /* 0x000000000004a947 */ /* 0x000fea0003800000 */
[----:B------:R0:W5:Y:S02]  /*65e0*/  LDG.E.LTC128B.U16 R154, desc[UR36][R10.64+0x12] ;  /* 0x000012240a9a7981 */ /* 0x000164000c1e1520 */
.L_x_171:
[----:B------:R-:W-:Y:S05]  /*65f0*/  BSYNC B1 ;  /* 0x0000000000017941 */ /* 0x000fea0003800000 */
.L_x_170:
[----:B0----5:R-:W-:Y:S01]  /*6600*/  HADD2.F32 R3, -RZ, R154.H0_H0 ;  /* 0x2000009aff037230 */ /* 0x021fe20000004100 */
[----:B------:R-:W-:Y:S01]  /*6610*/  ISETP.GT.AND P3, PT, R0, 0x10, P0 ;  /* 0x000000100000780c */ /* 0x000fe20000764270 */
[----:B------:R-:W-:Y:S03]  /*6620*/  BSSY B1, `(.L_x_172) ;  /* 0x0000009000017945 */ /* 0x000fe60003800000 */
[----:B------:R-:W-:-:S04]  /*6630*/  FMUL R8, R3, R156 ;  /* 0x0000009c03087220 */ /* 0x000fc80000400000 */
[----:B------:R-:W-:Y:S01]  /*6640*/  FFMA R31, R31, R155, R8 ;  /* 0x0000009b1f1f7223 */ /* 0x000fe20000000008 */
[----:B------:R-:W-:-:S04]  /*6650*/  IADD3 R8, P4, P5, R167, R160, R93 ;  /* 0x000000a0a7087210 */ /* 0x000fc80007d9e05d */
[----:B------:R-:W-:Y:S02]  /*6660*/  F2FP.F16.F32.PACK_AB R31, RZ, R31 ;  /* 0x0000001fff1f723e */ /* 0x000fe400000000ff */
[----:B------:R-:W-:-:S05]  /*6670*/  IADD3.X R9, R169, R161, R95, P4, P5 ;  /* 0x000000a1a9097210 */ /* 0x000fca00027ea45f */
[----:B------:R0:W-:Y:S01]  /*6680*/  @P2 STG.E.U16 desc[UR36][R8.64+0x12], R31 ;  /* 0x0000121f08002986 */ /* 0x0001e2000c101524 */
[----:B------:R-:W-:Y:S05]  /*6690*/  @!P3 BRA `(.L_x_173) ;  /* 0x000000000004b947 */ /* 0x000fea0003800000 */
[----:B------:R0:W5:Y:S02]  /*66a0*/  LDG.E.LTC128B.U16 R154, desc[UR36][R4.64+0x20] ;  /* 0x00002024049a7981 */ /* 0x000164000c1e1520 */
.L_x_173:
[----:B------:R-:W-:Y:S05]  /*66b0*/  BSYNC B1 ;  /* 0x0000000000017941 */ /* 0x000fea0003800000 */
.L_x_172:
[----:B-----5:R-:W-:Y:S01]  /*66c0*/  HADD2.F32 R3, -RZ, R154.H0_H0 ;  /* 0x2000009aff037230 */ /* 0x020fe20000004100 */
        /* <DEDUP_REMOVED lines=8> */
.L_x_175:
[----:B------:R-:W-:Y:S05]  /*6750*/  BSYNC B1 ;  /* 0x0000000000017941 */ /* 0x000fea0003800000 */
.L_x_174:
[----:B0----5:R-:W-:Y:S01]  /*6760*/  HADD2.F32 R3, -RZ, R154.H0_H0 ;  /* 0x2000009aff037230 */ /* 0x021fe20000004100 */
[----:B------:R-:W-:Y:S01]  /*6770*/  ISETP.GT.AND P3, PT, R0, 0x10, P1 ;  /* 0x000000100000780c */ /* 0x000fe20000f64270 */
[----:B------:R-:W-:Y:S03]  /*6780*/  BSSY B1, `(.L_x_176) ;  /* 0x0000007000017945 */ /* 0x000fe60003800000 */
[----:B--2---:R-:W-:-:S04]  /*6790*/  FMUL R12, R3, R156 ;  /* 0x0000009c030c7220 */ /* 0x004fc80000400000 */
[----:B------:R-:W-:-:S05]  /*67a0*/  FFMA R12, R33, R155, R12 ;  /* 0x0000009b210c7223 */ /* 0x000fca000000000c */
[----:B------:R-:W-:-:S05]  /*67b0*/  F2FP.F16.F32.PACK_AB R12, RZ, R12 ;  /* 0x0000000cff0c723e */ /* 0x000fca00000000ff */
[----:B------:R0:W-:Y:S01]  /*67c0*/  @P2 STG.E.U16 desc[UR36][R6.64+0x22], R12 ;  /* 0x0000220c06002986 */ /* 0x0001e2000c101524 */
[----:B------:R-:W-:Y:S05]  /*67d0*/  @!P3 BRA `(.L_x_177) ;  /* 0x000000000004b947 */ /* 0x000fea0003800000 */
[----:B------:R2:W5:Y:S02]  /*67e0*/  LDG.E.LTC128B.U16 R154, desc[UR36][R10.64+0x20] ;  /* 0x000020240a9a7981 */ /* 0x000564000c1e1520 */
.L_x_177:
[----:B------:R-:W-:Y:S05]  /*67f0*/  BSYNC B1 ;  /* 0x0000000000017941 */ /* 0x000fea0003800000 */
.L_x_176:
        /* <DEDUP_REMOVED lines=9> */
.L_x_179:
[----:B------:R-:W-:Y:S05]  /*6890*/  BSYNC B1 ;  /* 0x0000000000017941 */ /* 0x000fea0003800000 */
.L_x_178:
[----:B0----5:R-:W-:Y:S01]  /*68a0*/  HADD2.F32 R3, -RZ, R154.H0_H0 ;  /* 0x2000009aff037230 */ /* 0x021fe20000004100 */
        /* <DEDUP_REMOVED lines=8> */
.L_x_181:
[----:B------:R-:W-:Y:S05]  /*6930*/  BSYNC B1 ;  /* 0x0000000000017941 */ /* 0x000fea0003800000 */
.L_x_180:
        /* <DEDUP_REMOVED lines=9> */
.L_x_183:
[----:B------:R-:W-:Y:S05]  /*69d0*/  BSYNC B1 ;  /* 0x0000000000017941 */ /* 0x000fea0003800000 */
.L_x_182:
        /* <DEDUP_REMOVED lines=9> */
.L_x_185:
[----:B------:R-:W-:Y:S05]  /*6a70*/  BSYNC B1 ;  /* 0x0000000000017941 */ /* 0x000fea0003800000 */
.L_x_184:
        /* <DEDUP_REMOVED lines=9> */
.L_x_187:
[----:B------:R-:W-:Y:S05]  /*6b10*/  BSYNC B1 ;  /* 0x0000000000017941 */ /* 0x000fea0003800000 */
.L_x_186:
        /* <DEDUP_REMOVED lines=9> */
.L_x_189:
[----:B------:R-:W-:Y:S05]  /*6bb0*/  BSYNC B1 ;  /* 0x0000000000017941 */ /* 0x000fea0003800000 */
.L_x_188:
        /* <DEDUP_REMOVED lines=9> */
.L_x_191:
[----:B------:R-:W-:Y:S05]  /*6c50*/  BSYNC B1 ;  /* 0x0000000000017941 */ /* 0x000fea0003800000 */
.L_x_190:
        /* <DEDUP_REMOVED lines=9> */
.L_x_193:
[----:B------:R-:W-:Y:S05]  /*6cf0*/  BSYNC B1 ;  /* 0x0000000000017941 */ /* 0x000fea0003800000 */
.L_x_192:
        /* <DEDUP_REMOVED lines=9> */
.L_x_195:
[----:B------:R-:W-:Y:S05]  /*6d90*/  BSYNC B1 ;  /* 0x0000000000017941 */ /* 0x000fea0003800000 */
.L_x_194:
        /* <DEDUP_REMOVED lines=9> */
.L_x_197:
[----:B------:R-:W-:Y:S05]  /*6e30*/  BSYNC B1 ;  /* 0x0000000000017941 */ /* 0x000fea0003800000 */
.L_x_196:
        /* <DEDUP_REMOVED lines=9> */
.L_x_199:
[----:B------:R-:W-:Y:S05]  /*6ed0*/  BSYNC B1 ;  /* 0x0000000000017941 */ /* 0x000fea0003800000 */
.L_x_198:
        /* <DEDUP_REMOVED lines=9> */
.L_x_201:
[----:B------:R-:W-:Y:S05]  /*6f70*/  BSYNC B1 ;  /* 0x0000000000017941 */ /* 0x000fea0003800000 */
.L_x_200:
        /* <DEDUP_REMOVED lines=9> */
.L_x_203:
[----:B------:R-:W-:Y:S05]  /*7010*/  BSYNC B1 ;  /* 0x0000000000017941 */ /* 0x000fea0003800000 */
.L_x_202:
        /* <DEDUP_REMOVED lines=9> */
.L_x_205:
[----:B------:R-:W-:Y:S05]  /*70b0*/  BSYNC B1 ;  /* 0x0000000000017941 */ /* 0x000fea0003800000 */
.L_x_204:
        /* <DEDUP_REMOVED lines=9> */
.L_x_207:
[----:B------:R-:W-:Y:S05]  /*7150*/  BSYNC B1 ;  /* 0x0000000000017941 */ /* 0x000fea0003800000 */
.L_x_206:
        /* <DEDUP_REMOVED lines=9> */
.L_x_209:
[----:B------:R-:W-:Y:S05]  /*71f0*/  BSYNC B1 ;  /* 0x0000000000017941 */ /* 0x000fea0003800000 */
.L_x_208:
        /* <DEDUP_REMOVED lines=9> */
.L_x_211:
[----:B------:R-:W-:Y:S05]  /*7290*/  BSYNC B1 ;  /* 0x0000000000017941 */ /* 0x000fea0003800000 */
.L_x_210:
        /* <DEDUP_REMOVED lines=9> */
.L_x_213:
[----:B------:R-:W-:Y:S05]  /*7330*/  BSYNC B1 ;  /* 0x0000000000017941 */ /* 0x000fea0003800000 */
.L_x_212:
        /* <DEDUP_REMOVED lines=9> */
.L_x_215:
[----:B------:R-:W-:Y:S05]  /*73d0*/  BSYNC B1 ;  /* 0x0000000000017941 */ /* 0x000fea0003800000 */
.L_x_214:
        /* <DEDUP_REMOVED lines=9> */
.L_x_217:
[----:B------:R-:W-:Y:S05]  /*7470*/  BSYNC B1 ;  /* 0x0000000000017941 */ /* 0x000fea0003800000 */
.L_x_216:
        /* <DEDUP_REMOVED lines=9> */
.L_x_219:
[----:B------:R-:W-:Y:S05]  /*7510*/  BSYNC B1 ;  /* 0x0000000000017941 */ /* 0x000fea0003800000 */
.L_x_218:
        /* <DEDUP_REMOVED lines=9> */
.L_x_221:
[----:B------:R-:W-:Y:S05]  /*75b0*/  BSYNC B1 ;  /* 0x0000000000017941 */ /* 0x000fea0003800000 */
.L_x_220:
        /* <DEDUP_REMOVED lines=9> */
.L_x_223:
[----:B------:R-:W-:Y:S05]  /*7650*/  BSYNC B1 ;  /* 0x0000000000017941 */ /* 0x000fea0003800000 */
.L_x_222:
        /* <DEDUP_REMOVED lines=9> */
.L_x_225:
[----:B------:R-:W-:Y:S05]  /*76f0*/  BSYNC B1 ;  /* 0x0000000000017941 */ /* 0x000fea0003800000 */
.L_x_224:
        /* <DEDUP_REMOVED lines=9> */
.L_x_227:
[----:B------:R-:W-:Y:S05]  /*7790*/  BSYNC B1 ;  /* 0x0000000000017941 */ /* 0x000fea0003800000 */
.L_x_226:
        /* <DEDUP_REMOVED lines=9> */
.L_x_229:
[----:B------:R-:W-:Y:S05]  /*7830*/  BSYNC B1 ;  /* 0x0000000000017941 */ /* 0x000fea0003800000 */
.L_x_228:
        /* <DEDUP_REMOVED lines=9> */
.L_x_231:
[----:B------:R-:W-:Y:S05]  /*78d0*/  BSYNC B1 ;  /* 0x0000000000017941 */ /* 0x000fea0003800000 */
.L_x_230:
        /* <DEDUP_REMOVED lines=9> */
.L_x_233:
[----:B------:R-:W-:Y:S05]  /*7970*/  BSYNC B1 ;  /* 0x0000000000017941 */ /* 0x000fea0003800000 */
.L_x_232:
        /* <DEDUP_REMOVED lines=9> */
.L_x_235:
[----:B------:R-:W-:Y:S05]  /*7a10*/  BSYNC B1 ;  /* 0x0000000000017941 */ /* 0x000fea0003800000 */
.L_x_234:
        /* <DEDUP_REMOVED lines=9> */
.L_x_237:
[----:B------:R-:W-:Y:S05]  /*7ab0*/  BSYNC B1 ;  /* 0x0000000000017941 */ /* 0x000fea0003800000 */
.L_x_236:
        /* <DEDUP_REMOVED lines=9> */
.L_x_239:
[----:B------:R-:W-:Y:S05]  /*7b50*/  BSYNC B1 ;  /* 0x0000000000017941 */ /* 0x000fea0003800000 */
.L_x_238:
        /* <DEDUP_REMOVED lines=9> */
.L_x_241:
[----:B------:R-:W-:Y:S05]  /*7bf0*/  BSYNC B1 ;  /* 0x0000000000017941 */ /* 0x000fea0003800000 */
.L_x_240:
        /* <DEDUP_REMOVED lines=9> */
.L_x_243:
[----:B------:R-:W-:Y:S05]  /*7c90*/  BSYNC B1 ;  /* 0x0000000000017941 */ /* 0x000fea0003800000 */
.L_x_242:
        /* <DEDUP_REMOVED lines=9> */
.L_x_245:
[----:B------:R-:W-:Y:S05]  /*7d30*/  BSYNC B1 ;  /* 0x0000000000017941 */ /* 0x000fea0003800000 */
.L_x_244:
        /* <DEDUP_REMOVED lines=9> */
.L_x_247:
[----:B------:R-:W-:Y:S05]  /*7dd0*/  BSYNC B1 ;  /* 0x0000000000017941 */ /* 0x000fea0003800000 */
.L_x_246:
        /* <DEDUP_REMOVED lines=9> */
.L_x_249:
[----:B------:R-:W-:Y:S05]  /*7e70*/  BSYNC B1 ;  /* 0x0000000000017941 */ /* 0x000fea0003800000 */
.L_x_248:
        /* <DEDUP_REMOVED lines=9> */
.L_x_251:
[----:B------:R-:W-:Y:S05]  /*7f10*/  BSYNC B1 ;  /* 0x0000000000017941 */ /* 0x000fea0003800000 */
.L_x_250:
        /* <DEDUP_REMOVED lines=9> */
.L_x_253:
[----:B------:R-:W-:Y:S05]  /*7fb0*/  BSYNC B1 ;  /* 0x0000000000017941 */ /* 0x000fea0003800000 */
.L_x_252:
        /* <DEDUP_REMOVED lines=9> */
.L_x_255:
[----:B------:R-:W-:Y:S05]  /*8050*/  BSYNC B1 ;  /* 0x0000000000017941 */ /* 0x000fea0003800000 */
.L_x_254:
        /* <DEDUP_REMOVED lines=9> */
.L_x_257:
[----:B------:R-:W-:Y:S05]  /*80f0*/  BSYNC B1 ;  /* 0x0000000000017941 */ /* 0x000fea0003800000 */
.L_x_256:
        /* <DEDUP_REMOVED lines=9> */
.L_x_259:
[----:B------:R-:W-:Y:S05]  /*8190*/  BSYNC B1 ;  /* 0x0000000000017941 */ /* 0x000fea0003800000 */
.L_x_258:
        /* <DEDUP_REMOVED lines=9> */
.L_x_261:
[----:B------:R-:W-:Y:S05]  /*8230*/  BSYNC B1 ;  /* 0x0000000000017941 */ /* 0x000fea0003800000 */
.L_x_260:
        /* <DEDUP_REMOVED lines=9> */
.L_x_263:
[----:B------:R-:W-:Y:S05]  /*82d0*/  BSYNC B1 ;  /* 0x0000000000017941 */ /* 0x000fea0003800000 */
.L_x_262:
        /* <DEDUP_REMOVED lines=9> */
.L_x_265:
[----:B------:R-:W-:Y:S05]  /*8370*/  BSYNC B1 ;  /* 0x0000000000017941 */ /* 0x000fea0003800000 */
.L_x_264:
        /* <DEDUP_REMOVED lines=9> */
.L_x_267:
[----:B------:R-:W-:Y:S05]  /*8410*/  BSYNC B1 ;  /* 0x0000000000017941 */ /* 0x000fea0003800000 */
.L_x_266:
        /* <DEDUP_REMOVED lines=9> */
.L_x_269:
[----:B------:R-:W-:Y:S05]  /*84b0*/  BSYNC B1 ;  /* 0x0000000000017941 */ /* 0x000fea0003800000 */
.L_x_268:
        /* <DEDUP_REMOVED lines=9> */
.L_x_271:
[----:B------:R-:W-:Y:S05]  /*8550*/  BSYNC B1 ;  /* 0x0000000000017941 */ /* 0x000fea0003800000 */
.L_x_270:
        /* <DEDUP_REMOVED lines=9> */
.L_x_273:
[----:B------:R-:W-:Y:S05]  /*85f0*/  BSYNC B1 ;  /* 0x0000000000017941 */ /* 0x000fea0003800000 */
.L_x_272:
        /* <DEDUP_REMOVED lines=9> */
.L_x_275:
[----:B------:R-:W-:Y:S05]  /*8690*/  BSYNC B1 ;  /* 0x0000000000017941 */ /* 0x000fea0003800000 */
.L_x_274:
        /* <DEDUP_REMOVED lines=9> */
.L_x_277:
[----:B------:R-:W-:Y:S05]  /*8730*/  BSYNC B1 ;  /* 0x0000000000017941 */ /* 0x000fea0003800000 */
.L_x_276:
        /* <DEDUP_REMOVED lines=9> */
.L_x_279:
[----:B------:R-:W-:Y:S05]  /*87d0*/  BSYNC B1 ;  /* 0x0000000000017941 */ /* 0x000fea0003800000 */
.L_x_278:
[----:B0----5:R-:W-:Y:S01]  /*87e0*/  HADD2.F32 R3, -RZ, R154.H0_H0 ;  /* 0x2000009aff037230 */ /* 0x021fe20000004100 */
[----:B------:R-:W-:Y:S01]  /*87f0*/  ISETP.GT.AND P2, PT, R0, 0x78, P1 ;  /* 0x000000780000780c */ /* 0x000fe20000f44270 */
[----:B------:R-:W-:Y:S03]  /*8800*/  BSSY B1, `(.L_x_280) ;  /* 0x0000007000017945 */ /* 0x000fe60003800000 */
[----:B-1----:R-:W-:-:S04]  /*8810*/  FMUL R4, R3, R156 ;  /* 0x0000009c03047220 */ /* 0x002fc80000400000 */
[----:B------:R-:W-:-:S05]  /*8820*/  FFMA R4, R85, R155, R4 ;  /* 0x0000009b55047223 */ /* 0x000fca0000000004 */
[----:B------:R-:W-:-:S05]  /*8830*/  F2FP.F16.F32.PACK_AB R4, RZ, R4 ;  /* 0x00000004ff04723e */ /* 0x000fca00000000ff */
[----:B------:R0:W-:Y:S01]  /*8840*/  @P0 STG.E.U16 desc[UR36][R6.64+0xf2], R4 ;  /* 0x0000f20406000986 */ /* 0x0001e2000c101524 */
[----:B------:R-:W-:Y:S05]  /*8850*/  @!P2 BRA `(.L_x_281) ;  /* 0x000000000004a947 */ /* 0x000fea0003800000 */
[----:B------:R1:W5:Y:S02]  /*8860*/  LDG.E.LTC128B.U16 R154, desc[UR36][R10.64+0xf0] ;  /* 0x0000f0240a9a7981 */ /* 0x000364000c1e1520 */
.L_x_281:
[----:B------:R-:W-:Y:S05]  /*8870*/  BSYNC B1 ;  /* 0x0000000000017941 */ /* 0x000fea0003800000 */
.L_x_280:
[----:B-----5:R-:W-:Y:S01]  /*8880*/  HADD2.F32 R3, -RZ, R154.H0_H0 ;  /* 0x2000009aff037230 */ /* 0x020fe20000004100 */
[----:B------:R-:W-:Y:S01]  /*8890*/  ISETP.GT.AND P1, PT, R0, 0x79, P1 ;  /* 0x000000790000780c */ /* 0x000fe20000f24270 */
[----:B0-----:R-:W-:Y:S01]  /*88a0*/  @P2 IMAD.MOV.U32 R4, RZ, RZ, R8 ;  /* 0x000000ffff042224 */ /* 0x001fe200078e0008 */
[----:B------:R-:W-:Y:S01]  /*88b0*/  BSSY B1, `(.L_x_282) ;  /* 0x0000008000017945 */ /* 0x000fe20003800000 */
[----:B------:R-:W-:Y:S02]  /*88c0*/  @P2 IMAD.MOV.U32 R5, RZ, RZ, R9 ;  /* 0x000000ffff052224 */ /* 0x000fe400078e0009 */
[----:B------:R-:W-:-:S04]  /*88d0*/  FMUL R3, R3, R156 ;  /* 0x0000009c03037220 */ /* 0x000fc80000400000 */
[----:B------:R-:W-:-:S05]  /*88e0*/  FFMA R3, R86, R155, R3 ;  /* 0x0000009b56037223 */ /* 0x000fca0000000003 */
[----:B------:R-:W-:-:S05]  /*88f0*/  F2FP.F16.F32.PACK_AB R3, RZ, R3 ;  /* 0x00000003ff03723e */ /* 0x000fca00000000ff */
[----:B------:R0:W-:Y:S01]  /*8900*/  @P2 STG.E.U16 desc[UR36][R4.64+0xf0], R3 ;  /* 0x0000f00304002986 */ /* 0x0001e2000c101524 */
[----:B------:R-:W-:Y:S05]  /*8910*/  @!P1 BRA `(.L_x_283) ;  /* 0x0000000000049947 */ /* 0x000fea0003800000 */
[----:B------:R0:W5:Y:S02]  /*8920*/  LDG.E.LTC128B.U16 R154, desc[UR36][R10.64+0xf2] ;  /* 0x0000f2240a9a7981 */ /* 0x000164000c1e1520 */
.L_x_283:
[----:B------:R-:W-:Y:S05]  /*8930*/  BSYNC B1 ;  /* 0x0000000000017941 */ /* 0x000fea0003800000 */
.L_x_282:
[----:B------:R-:W-:Y:S05]  /*8940*/  @!P1 BRA `(.L_x_284) ;  /* 0x00000024004c9947 */ /* 0x000fea0003800000 */
[----:B0----5:R-:W-:-:S05]  /*8950*/  HADD2.F32 R3, -RZ, R154.H0_H0 ;  /* 0x2000009aff037230 */ /* 0x021fca0000004100 */
[----:B------:R-:W-:-:S04]  /*8960*/  FMUL R0, R3, R156 ;  /* 0x0000009c03007220 */ /* 0x000fc80000400000 */
[----:B------:R-:W-:-:S05]  /*8970*/  FFMA R0, R87, R155, R0 ;  /* 0x0000009b57007223 */ /* 0x000fca0000000000 */
[----:B------:R-:W-:-:S05]  /*8980*/  F2FP.F16.F32.PACK_AB R0, RZ, R0 ;  /* 0x00000000ff00723e */ /* 0x000fca00000000ff */
[----:B------:R0:W-:Y:S01]  /*8990*/  STG.E.U16 desc[UR36][R8.64+0xf2], R0 ;  /* 0x0000f20008007986 */ /* 0x0001e2000c101524 */
[----:B------:R-:W-:Y:S05]  /*89a0*/  BRA `(.L_x_284) ;  /* 0x0000002400347947 */ /* 0x000fea0003800000 */
.L_x_33:
[----:B------:R-:W-:Y:S01]  /*89b0*/  ULDC.64 UR4, c[0x0][0x5c0] ;  /* 0x0001700000047ab9 */ /* 0x000fe20000000a00 */
[-C--:B------:R-:W-:Y:S01]  /*89c0*/  FMUL R88, R88, R155.reuse ;  /* 0x0000009b58587220 */ /* 0x080fe20000400000 */
[----:B------:R-:W-:Y:S01]  /*89d0*/  LEA R6, P0, R168, UR4, 0x1 ;  /* 0x00000004a8067c11 */ /* 0x000fe2000f8008ff */
[----:B------:R-:W-:Y:S01]  /*89e0*/  IMAD.SHL.U32 R11, R4, 0x10, RZ ;  /* 0x00000010040b7824 */ /* 0x000fe200078e00ff */
[----:B------:R-:W-:Y:S01]  /*89f0*/  ISETP.GT.AND P2, PT, R0, 0x1, P3 ;  /* 0x000000010000780c */ /* 0x000fe20001f44270 */
[-C--:B------:R-:W-:Y:S01]  /*8a00*/  FMUL R89, R89, R155.reuse ;  /* 0x0000009b59597220 */ /* 0x080fe20000400000 */
[----:B------:R-:W-:Y:S01]  /*8a10*/  LEA.HI.X R7, R168, UR5, R167, 0x1, P0 ;  /* 0x00000005a8077c11 */ /* 0x000fe200080f0ca7 */
[-C--:B------:R-:W-:Y:S01]  /*8a20*/  FMUL R90, R90, R155.reuse ;  /* 0x0000009b5a5a7220 */ /* 0x080fe20000400000 */
[----:B------:R-:W-:Y:S01]  /*8a30*/  ISETP.GT.AND P0, PT, R3, 0x8, PT ;  /* 0x000000080300780c */ /* 0x000fe20003f04270 */
[-C--:B------:R-:W-:Y:S01]  /*8a40*/  FMUL R91, R91, R155.reuse ;  /* 0x0000009b5b5b7220 */ /* 0x080fe20000400000 */
[----:B------:R-:W-:Y:S01]  /*8a50*/  F2FP.F16.F32.PACK_AB R88, RZ, R88 ;  /* 0x00000058ff58723e */ /* 0x000fe200000000ff */
[-C--:B------:R-:W-:Y:S01]  /*8a60*/  FMUL R92, R92, R155.reuse ;  /* 0x0000009b5c5c7220 */ /* 0x080fe20000400000 */
[----:B------:R-:W-:Y:S01]  /*8a70*/  ISETP.GT.AND P4, PT, R0, RZ, P0 ;  /* 0x000000ff0000720c */ /* 0x000fe20000784270 */
[-C--:B------:R-:W-:Y:S01]  /*8a80*/  FMUL R93, R93, R155.reuse ;  /* 0x0000009b5d5d7220 */ /* 0x080fe20000400000 */
[----:B------:R-:W-:Y:S01]  /*8a90*/  SHF.L.U64.HI R9, R4, 0x4, R5 ;  /* 0x0000000404097819 */ /* 0x000fe20000010205 */
[----:B------:R-:W-:Y:S01]  /*8aa0*/  @P1 STG.E.U16 desc[UR36][R6.64], R88 ;  /* 0x0000005806001986 */ /* 0x000fe2000c101524 */
[----:B------:R-:W-:Y:S01]  /*8ab0*/  IADD3 R12, P5, R11, R6, RZ ;  /* 0x000000060b0c7210 */ /* 0x000fe20007fbe0ff */
[-C--:B------:R-:W-:Y:S01]  /*8ac0*/  FMUL R94, R94, R155.reuse ;  /* 0x0000009b5e5e7220 */ /* 0x080fe20000400000 */
[----:B------:R-:W-:Y:S01]  /*8ad0*/  ISETP.GT.AND P1, PT, R0, 0x1, P0 ;  /* 0x000000010000780c */ /* 0x000fe20000724270 */
[----:B------:R-:W-:Y:S01]  /*8ae0*/  FMUL R95, R95, R155 ;  /* 0x0000009b5f5f7220 */ /* 0x000fe20000400000 */
[----:B------:R-:W-:Y:S01]  /*8af0*/  F2FP.F16.F32.PACK_AB R89, RZ, R89 ;  /* 0x00000059ff59723e */ /* 0x000fe200000000ff */
[----:B------:R-:W-:Y:S01]  /*8b00*/  IMAD.X R13, R9, 0x1, R7, P5 ;  /* 0x00000001090d7824 */ /* 0x000fe200028e0607 */
[----:B------:R-:W-:Y:S01]  /*8b10*/  F2FP.F16.F32.PACK_AB R90, RZ, R90 ;  /* 0x0000005aff5a723e */ /* 0x000fe200000000ff */
[----:B------:R-:W-:Y:S01]  /*8b20*/  FMUL R96, R96, R155 ;  /* 0x0000009b60607220 */ /* 0x000fe20000400000 */
[----:B------:R-:W-:Y:S01]  /*8b30*/  F2FP.F16.F32.PACK_AB R91, RZ, R91 ;  /* 0x0000005bff5b723e */ /* 0x000fe200000000ff */
[----:B------:R-:W-:Y:S01]  /*8b40*/  @P2 STG.E.U16 desc[UR36][R6.64+0x2], R89 ;  /* 0x0000025906002986 */ /* 0x000fe2000c101524 */
[C---:B------:R-:W-:Y:S01]  /*8b50*/  ISETP.GT.AND P5, PT, R0.reuse, 0x9, P3 ;  /* 0x000000090000780c */ /* 0x040fe20001fa4270 */
[-C--:B------:R-:W-:Y:S01]  /*8b60*/  FMUL R97, R97, R155.reuse ;  /* 0x0000009b61617220 */ /* 0x080fe20000400000 */
[C---:B------:R-:W-:Y:S01]  /*8b70*/  ISETP.GT.AND P2, PT, R0.reuse, 0x8, P0 ;  /* 0x000000080000780c */ /* 0x040fe20000744270 */
[----:B------:R-:W-:Y:S01]  /*8b80*/  @P4 STG.E.U16 desc[UR36][R12.64], R90 ;  /* 0x0000005a0c004986 */ /* 0x000fe2000c101524 */
[----:B------:R-:W-:Y:S01]  /*8b90*/  ISETP.GT.AND P4, PT, R0, 0x8, P3 ;  /* 0x000000080000780c */ /* 0x000fe20001f84270 */
[-C--:B------:R-:W-:Y:S01]  /*8ba0*/  FMUL R98, R98, R155.reuse ;  /* 0x0000009b62627220 */ /* 0x080fe20000400000 */
[----:B------:R-:W-:Y:S01]  /*8bb0*/  F2FP.F16.F32.PACK_AB R92, RZ, R92 ;  /* 0x0000005cff5c723e */ /* 0x000fe200000000ff */
[----:B------:R-:W-:Y:S01]  /*8bc0*/  @P1 STG.E.U16 desc[UR36][R12.64+0x2], R91 ;  /* 0x0000025b0c001986 */ /* 0x000fe2000c101524 */
[----:B------:R-:W-:Y:S01]  /*8bd0*/  ISETP.GT.AND P1, PT, R0, 0x9, P0 ;  /* 0x000000090000780c */ /* 0x000fe20000724270 */
[----:B------:R-:W-:Y:S01]  /*8be0*/  FMUL R99, R99, R155 ;  /* 0x0000009b63637220 */ /* 0x000fe20000400000 */
[----:B------:R-:W-:Y:S01]  /*8bf0*/  F2FP.F16.F32.PACK_AB R93, RZ, R93 ;  /* 0x0000005dff5d723e */ /* 0x000fe200000000ff */
[-C--:B------:R-:W-:Y:S01]  /*8c00*/  FMUL R100, R100, R155.reuse ;  /* 0x0000009b64647220 */ /* 0x080fe20000400000 */
[----:B------:R-:W-:Y:S01]  /*8c10*/  F2FP.F16.F32.PACK_AB R94, RZ, R94 ;  /* 0x0000005eff5e723e */ /* 0x000fe200000000ff */
[----:B------:R-:W-:Y:S01]  /*8c20*/  FMUL R101, R101, R155 ;  /* 0x0000009b65657220 */ /* 0x000fe20000400000 */
[----:B------:R-:W-:Y:S01]  /*8c30*/  F2FP.F16.F32.PACK_AB R95, RZ, R95 ;  /* 0x0000005fff5f723e */ /* 0x000fe200000000ff */
[-C--:B------:R-:W-:Y:S01]  /*8c40*/  FMUL R102, R102, R155.reuse ;  /* 0x0000009b66667220 */ /* 0x080fe20000400000 */
[----:B------:R-:W-:Y:S01]  /*8c50*/  F2FP.F16.F32.PACK_AB R96, RZ, R96 ;  /* 0x00000060ff60723e */ /* 0x000fe200000000ff */
[----:B------:R-:W-:Y:S01]  /*8c60*/  @P4 STG.E.U16 desc[UR36][R6.64+0x10], R92 ;  /* 0x0000105c06004986 */ /* 0x000fe2000c101524 */
[C---:B------:R-:W-:Y:S01]  /*8c70*/  ISETP.GT.AND P4, PT, R0.reuse, 0x10, P3 ;  /* 0x000000100000780c */ /* 0x040fe20001f84270 */
[----:B------:R-:W-:Y:S01]  /*8c80*/  FMUL R103, R103, R155 ;  /* 0x0000009b67677220 */ /* 0x000fe20000400000 */
[----:B------:R-:W-:Y:S01]  /*8c90*/  F2FP.F16.F32.PACK_AB R97, RZ, R97 ;  /* 0x00000061ff61723e */ /* 0x000fe200000000ff */
[----:B------:R-:W-:Y:S01]  /*8ca0*/  @P5 STG.E.U16 desc[UR36][R6.64+0x12], R93 ;  /* 0x0000125d06005986 */ /* 0x000fe2000c101524 */
[----:B------:R-:W-:Y:S01]  /*8cb0*/  ISETP.GT.AND P5, PT, R0, 0x11, P0 ;  /* 0x000000110000780c */ /* 0x000fe200007a4270 */
        /* <DEDUP_REMOVED lines=74> */
[----:B------:R-:W-:Y:S01]  /*9160*/  FMUL R125, R125, R155 ;  /* 0x0000009b7d7d7220 */ /* 0x000fe20000400000 */
[----:B------:R-:W-:Y:S01]  /*9170*/  F2FP.F16.F32.PACK_AB R119, RZ, R119 ;  /* 0x00000077ff77723e */ /* 0x000fe200000000ff */
[-C--:B------:R-:W-:Y:S01]  /*9180*/  FMUL R126, R126, R155.reuse ;  /* 0x0000009b7e7e7220 */ /* 0x080fe20000400000 */
[----:B------:R-:W-:Y:S01]  /*9190*/  F2FP.F16.F32.PACK_AB R120, RZ, R120 ;  /* 0x00000078ff78723e */ /* 0x000fe200000000ff */
        /* <DEDUP_REMOVED lines=66> */
[----:B------:R-:W-:Y:S01]  /*95c0*/  IMAD.SHL.U32 R23, R4, 0x100, RZ ;  /* 0x0000010004177824 */ /* 0x000fe200078e00ff */
[----:B------:R-:W-:Y:S01]  /*95d0*/  F2FP.F16.F32.PACK_AB R140, RZ, R140 ;  /* 0x0000008cff8c723e */ /* 0x000fe200000000ff */
[----:B------:R-:W-:Y:S01]  /*95e0*/  @P1 STG.E.U16 desc[UR36][R6.64+0x90], R124 ;  /* 0x0000907c06001986 */ /* 0x000fe2000c101524 */
[----:B------:R-:W-:Y:S01]  /*95f0*/  ISETP.GT.AND P1, PT, R0, 0x50, P3 ;  /* 0x000000500000780c */ /* 0x000fe20001f24270 */
[----:B------:R-:W-:Y:S01]  /*9600*/  FMUL R146, R146, R155 ;  /* 0x0000009b92927220 */ /* 0x000fe20000400000 */
[----:B------:R-:W-:Y:S01]  /*9610*/  F2FP.F16.F32.PACK_AB R141, RZ, R141 ;  /* 0x0000008dff8d723e */ /* 0x000fe200000000ff */
[----:B------:R-:W-:Y:S01]  /*9620*/  @P2 STG.E.U16 desc[UR36][R6.64+0x92], R125 ;  /* 0x0000927d06002986 */ /* 0x000fe2000c101524 */
[C---:B------:R-:W-:Y:S01]  /*9630*/  ISETP.GT.AND P2, PT, R0.reuse, 0x51, P3 ;  /* 0x000000510000780c */ /* 0x040fe20001f44270 */
[-C--:B------:R-:W-:Y:S01]  /*9640*/  FMUL R147, R147, R155.reuse ;  /* 0x0000009b93937220 */ /* 0x080fe20000400000 */
        /* <DEDUP_REMOVED lines=11> */
[-C--:B------:R-:W-:Y:S01]  /*9700*/  FMUL R150, R150, R155.reuse ;  /* 0x0000009b96967220 */ /* 0x080fe20000400000 */
[----:B------:R-:W-:Y:S01]  /*9710*/  SHF.L.U64.HI R21, R4, 0x8, R5 ;  /* 0x0000000804157819 */ /* 0x000fe20000010205 */
[----:B------:R-:W-:Y:S01]  /*9720*/  @P2 STG.E.U16 desc[UR36][R6.64+0xa2], R129 ;  /* 0x0000a28106002986 */ /* 0x000fe2000c101524 */
[C---:B------:R-:W-:Y:S01]  /*9730*/  ISETP.GT.AND P2, PT, R0.reuse, 0x59, P3 ;  /* 0x000000590000780c */ /* 0x040fe20001f44270 */
        /* <DEDUP_REMOVED lines=58> */
[----:B------:R-:W-:Y:S01]  /*9ae0*/  @P2 STG.E.U16 desc[UR36][R12.64+0xd0], R142 ;  /* 0x0000d08e0c002986 */ /* 0x000fe2000c101524 */
[----:B------:R-:W-:Y:S01]  /*9af0*/  F2FP.F16.F32.PACK_AB R34, RZ, R34 ;  /* 0x00000022ff22723e */ /* 0x000fe200000000ff */
[----:B------:R-:W-:Y:S01]  /*9b00*/  FMUL R40, R40, R155 ;  /* 0x0000009b28287220 */ /* 0x000fe20000400000 */
[----:B------:R-:W-:Y:S01]  /*9b10*/  F2FP.F16.F32.PACK_AB R35, RZ, R35 ;  /* 0x00000023ff23723e */ /* 0x000fe200000000ff */
        /* <DEDUP_REMOVED lines=8> */
[----:B------:R-:W-:Y:S01]  /*9ba0*/  @P1 IMAD.MOV.U32 R4, RZ, RZ, R6 ;  /* 0x000000ffff041224 */ /* 0x000fe200078e0006 */
[----:B------:R-:W-:Y:S01]  /*9bb0*/  F2FP.F16.F32.PACK_AB R38, RZ, R38 ;  /* 0x00000026ff26723e */ /* 0x000fe200000000ff */
[----:B------:R-:W-:Y:S01]  /*9bc0*/  @P1 IMAD.MOV.U32 R5, RZ, RZ, R7 ;  /* 0x000000ffff051224 */ /* 0x000fe200078e0007 */
[----:B------:R-:W-:Y:S01]  /*9bd0*/  F2FP.F16.F32.PACK_AB R39, RZ, R39 ;  /* 0x00000027ff27723e */ /* 0x000fe200000000ff */
[-C--:B------:R-:W-:Y:S01]  /*9be0*/  FMUL R43, R43, R155.reuse ;  /* 0x0000009b2b2b7220 */ /* 0x080fe20000400000 */
[----:B------:R-:W-:Y:S01]  /*9bf0*/  F2FP.F16.F32.PACK_AB R40, RZ, R40 ;  /* 0x00000028ff28723e */ /* 0x000fe200000000ff */
[-C--:B------:R-:W-:Y:S01]  /*9c00*/  FMUL R44, R44, R155.reuse ;  /* 0x0000009b2c2c7220 */ /* 0x080fe20000400000 */
[----:B------:R0:W-:Y:S01]  /*9c10*/  @P1 STG.E.U16 desc[UR36][R4.64+0xe2], R145 ;  /* 0x0000e29104001986 */ /* 0x0001e2000c101524 */
[----:B------:R-:W-:Y:S01]  /*9c20*/  IADD3 R14, P1, P2, R11, R6, R23 ;  /* 0x000000060b0e7210 */ /* 0x000fe20007a3e017 */
[----:B------:R-:W-:Y:S01]  /*9c30*/  FMUL R45, R45, R155 ;  /* 0x0000009b2d2d7220 */ /* 0x000fe20000400000 */
[----:B------:R-:W-:Y:S01]  /*9c40*/  F2FP.F16.F32.PACK_AB R41, RZ, R41 ;  /* 0x00000029ff29723e */ /* 0x000fe200000000ff */
[----:B------:R-:W-:Y:S01]  /*9c50*/  FMUL R46, R46, R155 ;  /* 0x0000009b2e2e7220 */ /* 0x000fe20000400000 */
[----:B------:R-:W-:Y:S01]  /*9c60*/  IADD3.X R15, R9, R7, R21, P1, P2 ;  /* 0x00000007090f7210 */ /* 0x000fe20000fe4415 */
[-C--:B------:R-:W-:Y:S01]  /*9c70*/  FMUL R47, R47, R155.reuse ;  /* 0x0000009b2f2f7220 */ /* 0x080fe20000400000 */
[C---:B------:R-:W-:Y:S01]  /*9c80*/  ISETP.GT.AND P1, PT, R3.reuse, 0x80, PT ;  /* 0x000000800300780c */ /* 0x040fe20003f24270 */
[-C--:B------:R-:W-:Y:S01]  /*9c90*/  FMUL R48, R48, R155.reuse ;  /* 0x0000009b30307220 */ /* 0x080fe20000400000 */
[----:B------:R-:W-:Y:S01]  /*9ca0*/  ISETP.GT.AND P2, PT, R3, 0x88, PT ;  /* 0x000000880300780c */ /* 0x000fe20003f44270 */
[----:B------:R-:W-:Y:S01]  /*9cb0*/  FMUL R49, R49, R155 ;  /* 0x0000009b31317220 */ /* 0x000fe20000400000 */
[----:B------:R-:W-:Y:S01]  /*9cc0*/  F2FP.F16.F32.PACK_AB R42, RZ, R42 ;  /* 0x0000002aff2a723e */ /* 0x000fe200000000ff */
[----:B0-----:R-:W-:Y:S01]  /*9cd0*/  @P5 IMAD.MOV.U32 R4, RZ, RZ, R12 ;  /* 0x000000ffff045224 */ /* 0x001fe200078e000c */
[----:B------:R-:W-:Y:S01]  /*9ce0*/  F2FP.F16.F32.PACK_AB R43, RZ, R43 ;  /* 0x0000002bff2b723e */ /* 0x000fe200000000ff */
[----:B------:R-:W-:Y:S01]  /*9cf0*/  @P5 IMAD.MOV.U32 R5, RZ, RZ, R13 ;  /* 0x000000ffff055224 */ /* 0x000fe200078e000d */
[----:B------:R-:W-:Y:S01]  /*9d00*/  F2FP.F16.F32.PACK_AB R44, RZ, R44 ;  /* 0x0000002cff2c723e */ /* 0x000fe200000000ff */
[----:B------:R-:W-:Y:S01]  /*9d10*/  FMUL R50, R50, R155 ;  /* 0x0000009b32327220 */ /* 0x000fe20000400000 */
[----:B------:R-:W-:Y:S01]  /*9d20*/  F2FP.F16.F32.PACK_AB R45, RZ, R45 ;  /* 0x0000002dff2d723e */ /* 0x000fe200000000ff */
[-C--:B------:R-:W-:Y:S01]  /*9d30*/  FMUL R51, R51, R155.reuse ;  /* 0x0000009b33337220 */ /* 0x080fe20000400000 */
[----:B------:R0:W-:Y:S01]  /*9d40*/  @P5 STG.E.U16 desc[UR36][R4.64+0xe0], R146 ;  /* 0x0000e09204005986 */ /* 0x0001e2000c101524 */
[----:B------:R-:W-:Y:S01]  /*9d50*/  ISETP.GT.AND P5, PT, R0, 0x78, P3 ;  /* 0x000000780000780c */ /* 0x000fe20001fa4270 */
[-C--:B------:R-:W-:Y:S01]  /*9d60*/  FMUL R52, R52, R155.reuse ;  /* 0x0000009b34347220 */ /* 0x080fe20000400000 */
[C---:B------:R-:W-:Y:S01]  /*9d70*/  ISETP.GT.AND P3, PT, R0.reuse, 0x79, P3 ;  /* 0x000000790000780c */ /* 0x040fe20001f64270 */
[----:B------:R-:W-:Y:S01]  /*9d80*/  @P4 STG.E.U16 desc[UR36][R12.64+0xe2], R147 ;  /* 0x0000e2930c004986 */ /* 0x000fe2000c101524 */
[C---:B------:R-:W-:Y:S01]  /*9d90*/  ISETP.GT.AND P4, PT, R0.reuse, 0x78, P0 ;  /* 0x000000780000780c */ /* 0x040fe20000784270 */
[-C--:B------:R-:W-:Y:S01]  /*9da0*/  FMUL R53, R53, R155.reuse ;  /* 0x0000009b35357220 */ /* 0x080fe20000400000 */
[----:B------:R-:W-:Y:S01]  /*9db0*/  ISETP.GT.AND P0, PT, R0, 0x79, P0 ;  /* 0x000000790000780c */ /* 0x000fe20000704270 */
[-C--:B------:R-:W-:Y:S01]  /*9dc0*/  FMUL R54, R54, R155.reuse ;  /* 0x0000009b36367220 */ /* 0x080fe20000400000 */
[----:B------:R-:W-:Y:S01]  /*9dd0*/  F2FP.F16.F32.PACK_AB R46, RZ, R46 ;  /* 0x0000002eff2e723e */ /* 0x000fe200000000ff */
[----:B------:R-:W-:Y:S01]  /*9de0*/  FMUL R55, R55, R155 ;  /* 0x0000009b37377220 */ /* 0x000fe20000400000 */
[----:B------:R-:W-:Y:S01]  /*9df0*/  F2FP.F16.F32.PACK_AB R47, RZ, R47 ;  /* 0x0000002fff2f723e */ /* 0x000fe200000000ff */
[-C--:B------:R-:W-:Y:S01]  /*9e00*/  FMUL R56, R56, R155.reuse ;  /* 0x0000009b38387220 */ /* 0x080fe20000400000 */
[----:B------:R-:W-:Y:S01]  /*9e10*/  F2FP.F16.F32.PACK_AB R48, RZ, R48 ;  /* 0x00000030ff30723e */ /* 0x000fe200000000ff */
[----:B------:R-:W-:Y:S01]  /*9e20*/  @P5 STG.E.U16 desc[UR36][R6.64+0xf0], R148 ;  /* 0x0000f09406005986 */ /* 0x000fe2000c101524 */
[----:B0-----:R-:W-:Y:S01]  /*9e30*/  IADD3 R4, P5, R23, R6, RZ ;  /* 0x0000000617047210 */ /* 0x001fe20007fbe0ff */
[----:B------:R-:W-:Y:S01]  /*9e40*/  FMUL R57, R57, R155 ;  /* 0x0000009b39397220 */ /* 0x000fe20000400000 */
[----:B------:R-:W-:Y:S01]  /*9e50*/  F2FP.F16.F32.PACK_AB R49, RZ, R49 ;  /* 0x00000031ff31723e */ /* 0x000fe200000000ff */
[----:B------:R0:W-:Y:S01]  /*9e60*/  @P3 STG.E.U16 desc[UR36][R6.64+0xf2], R149 ;  /* 0x0000f29506003986 */ /* 0x0001e2000c101524 */
[----:B------:R-:W-:Y:S01]  /*9e70*/  ISETP.GT.AND P3, PT, R0, RZ, P1 ;  /* 0x000000ff0000720c */ /* 0x000fe20000f64270 */
[----:B------:R-:W-:Y:S01]  /*9e80*/  FMUL R58, R58, R155 ;  /* 0x0000009b3a3a7220 */ /* 0x000fe20000400000 */
[----:B------:R-:W-:Y:S01]  /*9e90*/  IADD3.X R5, R21, R7, RZ, P5, !PT ;  /* 0x0000000715057210 */ /* 0x000fe20002ffe4ff */
[----:B------:R-:W-:Y:S01]  /*9ea0*/  @P4 STG.E.U16 desc[UR36][R12.64+0xf0], R150 ;  /* 0x0000f0960c004986 */ /* 0x000fe2000c101524 */
[C---:B------:R-:W-:Y:S01]  /*9eb0*/  ISETP.GT.AND P4, PT, R0.reuse, 0x1, P1 ;  /* 0x000000010000780c */ /* 0x040fe20000f84270 */
[-C--:B------:R-:W-:Y:S01]  /*9ec0*/  FMUL R59, R59, R155.reuse ;  /* 0x0000009b3b3b7220 */ /* 0x080fe20000400000 */
[C---:B------:R-:W-:Y:S01]  /*9ed0*/  ISETP.GT.AND P5, PT, R0.reuse, RZ, P2 ;  /* 0x000000ff0000720c */ /* 0x040fe200017a4270 */
[----:B------:R-:W-:Y:S01]  /*9ee0*/  @P0 STG.E.U16 desc[UR36][R12.64+0xf2], R151 ;  /* 0x0000f2970c000986 */ /* 0x000fe2000c101524 */
[----:B------:R-:W-:Y:S01]  /*9ef0*/  ISETP.GT.AND P0, PT, R0, 0x1, P2 ;  /* 0x000000010000780c */ /* 0x000fe20001704270 */
[-C--:B------:R-:W-:Y:S01]  /*9f00*/  FMUL R60, R60, R155.reuse ;  /* 0x0000009b3c3c7220 */ /* 0x080fe20000400000 */
[----:B------:R-:W-:Y:S01]  /*9f10*/  F2FP.F16.F32.PACK_AB R50, RZ, R50 ;  /* 0x00000032ff32723e */ /* 0x000fe200000000ff */
[----:B------:R-:W-:Y:S01]  /*9f20*/  FMUL R61, R61, R155 ;  /* 0x0000009b3d3d7220 */ /* 0x000fe20000400000 */
[----:B------:R-:W-:Y:S01]  /*9f30*/  F2FP.F16.F32.PACK_AB R51, RZ, R51 ;  /* 0x00000033ff33723e */ /* 0x000fe200000000ff */
[----:B------:R-:W-:Y:S01]  /*9f40*/  @P3 STG.E.U16 desc[UR36][R4.64], R24 ;  /* 0x0000001804003986 */ /* 0x000fe2000c101524 */
[C---:B0-----:R-:W-:Y:S01]  /*9f50*/  IADD3 R6, P3, R11.reuse, R4, RZ ;  /* 0x000000040b067210 */ /* 0x041fe20007f7e0ff */
[-C--:B------:R-:W-:Y:S01]  /*9f60*/  FMUL R62, R62, R155.reuse ;  /* 0x0000009b3e3e7220 */ /* 0x080fe20000400000 */
[----:B------:R-:W-:Y:S01]  /*9f70*/  F2FP.F16.F32.PACK_AB R52, RZ, R52 ;  /* 0x00000034ff34723e */ /* 0x000fe200000000ff */
[----:B------:R-:W-:Y:S01]  /*9f80*/  @P4 STG.E.U16 desc[UR36][R4.64+0x2], R25 ;  /* 0x0000021904004986 */ /* 0x000fe2000c101524 */
[----:B------:R-:W-:Y:S01]  /*9f90*/  IADD3 R10, P4, R11, R4, RZ ;  /* 0x000000040b0a7210 */ /* 0x000fe20007f9e0ff */
[--C-:B------:R-:W-:Y:S01]  /*9fa0*/  IMAD.X R7, R9, 0x1, R5.reuse, P3 ;  /* 0x0000000109077824 */ /* 0x100fe200018e0605 */
[C---:B------:R-:W-:Y:S01]  /*9fb0*/  ISETP.GT.AND P3, PT, R0.reuse, 0x9, P2 ;  /* 0x000000090000780c */ /* 0x040fe20001764270 */
[----:B------:R-:W-:Y:S01]  /*9fc0*/  FMUL R63, R63, R155 ;  /* 0x0000009b3f3f7220 */ /* 0x000fe20000400000 */
[----:B------:R-:W-:Y:S01]  /*9fd0*/  F2FP.F16.F32.PACK_AB R53, RZ, R53 ;  /* 0x00000035ff35723e */ /* 0x000fe200000000ff */
[----:B------:R-:W-:Y:S01]  /*9fe0*/  IMAD.X R11, R9, 0x1, R5, P4 ;  /* 0x00000001090b7824 */ /* 0x000fe200020e0605 */
[----:B------:R-:W-:Y:S01]  /*9ff0*/  ISETP.GT.AND P4, PT, R0, 0x8, P1 ;  /* 0x000000080000780c */ /* 0x000fe20000f84270 */
[-C--:B------:R-:W-:Y:S01]  /*a000*/  FMUL R64, R64, R155.reuse ;  /* 0x0000009b40407220 */ /* 0x080fe20000400000 */
[----:B------:R-:W-:Y:S01]  /*a010*/  F2FP.F16.F32.PACK_AB R54, RZ, R54 ;  /* 0x00000036ff36723e */ /* 0x000fe200000000ff */
[-C--:B------:R-:W-:Y:S01]  /*a020*/  FMUL R65, R65, R155.reuse ;  /* 0x0000009b41417220 */ /* 0x080fe20000400000 */
        /* <DEDUP_REMOVED lines=13> */
[-C--:B------:R-:W-:Y:S01]  /*a100*/  FMUL R70, R70, R155.reuse ;  /* 0x0000009b46467220 */ /* 0x080fe20000400000 */
[----:B------:R-:W-:Y:S01]  /*a110*/  @P5 STG.E.U16 desc[UR36][R4.64+0x12], R29 ;  /* 0x0000121d04005986 */ /* 0x000fe2000c101524 */
[C---:B------:R-:W-:Y:S01]  /*a120*/  ISETP.GT.AND P5, PT, R0.reuse, 0x11, P1 ;  /* 0x000000110000780c */ /* 0x040fe20000fa4270 */
[-C--:B------:R-:W-:Y:S01]  /*a130*/  FMUL R71, R71, R155.reuse ;  /* 0x0000009b47477220 */ /* 0x080fe20000400000 */
[----:B------:R-:W-:Y:S01]  /*a140*/  F2FP.F16.F32.PACK_AB R58, RZ, R58 ;  /* 0x0000003aff3a723e */ /* 0x000fe200000000ff */
[----:B------:R0:W-:Y:S01]  /*a150*/  @P0 STG.E.U16 desc[UR36][R6.64+0x10], R30 ;  /* 0x0000101e06000986 */ /* 0x0001e2000c101524 */
        /* <DEDUP_REMOVED lines=13> */
[--C-:B0-----:R-:W-:Y:S01]  /*a230*/  @P0 IMAD.MOV.U32 R6, RZ, RZ, R14.reuse ;  /* 0x000000ffff060224 */ /* 0x101fe200078e000e */
[----:B------:R-:W-:Y:S01]  /*a240*/  F2FP.F16.F32.PACK_AB R62, RZ, R62 ;  /* 0x0000003eff3e723e */ /* 0x000fe200000000ff */
[--C-:B------:R-:W-:Y:S01]  /*a250*/  @P0 IMAD.MOV.U32 R7, RZ, RZ, R15.reuse ;  /* 0x000000ffff070224 */ /* 0x100fe200078e000f */
[----:B------:R-:W-:Y:S01]  /*a260*/  F2FP.F16.F32.PACK_AB R63, RZ, R63 ;  /* 0x0000003fff3f723e */ /* 0x000fe200000000ff */
[-C--:B------:R-:W-:Y:S01]  /*a270*/  FMUL R75, R75, R155.reuse ;  /* 0x0000009b4b4b7220 */ /* 0x080fe20000400000 */
[----:B------:R-:W-:Y:S01]  /*a280*/  F2FP.F16.F32.PACK_AB R64, RZ, R64 ;  /* 0x00000040ff40723e */ /* 0x000fe200000000ff */
[-C--:B------:R-:W-:Y:S01]  /*a290*/  FMUL R76, R76, R155.reuse ;  /* 0x0000009b4c4c7220 */ /* 0x080fe20000400000 */
[----:B------:R0:W-:Y:S01]  /*a2a0*/  @P0 STG.E.U16 desc[UR36][R6.64+0x20], R34 ;  /* 0x0000202206000986 */ /* 0x0001e2000c101524 */
        /* <DEDUP_REMOVED lines=30> */
[----:B0-----:R-:W-:Y:S01]  /*a490*/  @P0 IMAD.MOV.U32 R6, RZ, RZ, R14 ;  /* 0x000000ffff060224 */ /* 0x001fe200078e000e */
[----:B------:R-:W-:Y:S01]  /*a4a0*/  F2FP.F16.F32.PACK_AB R76, RZ, R76 ;  /* 0x0000004cff4c723e */ /* 0x000fe200000000ff */
[----:B------:R-:W-:Y:S01]  /*a4b0*/  @P0 IMAD.MOV.U32 R7, RZ, RZ, R15 ;  /* 0x000000ffff070224 */ /* 0x000fe200078e000f */
[----:B------:R-:W-:Y:S01]  /*a4c0*/  F2FP.F16.F32.PACK_AB R77, RZ, R77 ;  /* 0x0000004dff4d723e */ /* 0x000fe200000000ff */
[----:B------:R-:W-:Y:S01]  /*a4d0*/  FMUL R87, R87, R155 ;  /* 0x0000009b57577220 */ /* 0x000fe20000400000 */
[----:B------:R-:W-:-:S02]  /*a4e0*/  F2FP.F16.F32.PACK_AB R78, RZ, R78 ;  /* 0x0000004eff4e723e */ /* 0x000fc400000000ff */
[----:B------:R0:W-:Y:S01]  /*a4f0*/  @P0 STG.E.U16 desc[UR36][R6.64+0x30], R38 ;  /* 0x0000302606000986 */ /* 0x0001e2000c101524 */
[----:B------:R-:W-:Y:S02]  /*a500*/  ISETP.GT.AND P0, PT, R0, 0x20, P2 ;  /* 0x000000200000780c */ /* 0x000fe40001704270 */
[----:B------:R-:W-:Y:S02]  /*a510*/  F2FP.F16.F32.PACK_AB R79, RZ, R79 ;  /* 0x0000004fff4f723e */ /* 0x000fe400000000ff */
[----:B------:R-:W-:Y:S02]  /*a520*/  F2FP.F16.F32.PACK_AB R80, RZ, R80 ;  /* 0x00000050ff50723e */ /* 0x000fe400000000ff */
[----:B------:R-:W-:Y:S02]  /*a530*/  F2FP.F16.F32.PACK_AB R81, RZ, R81 ;  /* 0x00000051ff51723e */ /* 0x000fe400000000ff */
[----:B------:R-:W-:Y:S02]  /*a540*/  F2FP.F16.F32.PACK_AB R82, RZ, R82 ;  /* 0x00000052ff52723e */ /* 0x000fe400000000ff */
[----:B------:R-:W-:Y:S01]  /*a550*/  F2FP.F16.F32.PACK_AB R83, RZ, R83 ;  /* 0x00000053ff53723e */ /* 0x000fe200000000ff */
[----:B0-----:R-:W-:Y:S01]  /*a560*/  @P3 IMAD.MOV.U32 R6, RZ, RZ, R14 ;  /* 0x000000ffff063224 */ /* 0x001fe200078e000e */
[----:B------:R-:W-:-:S02]  /*a570*/  @P3 MOV R7, R15 ;  /* 0x0000000f00073202 */ /* 0x000fc40000000f00 */
[----:B------:R-:W-:Y:S02]  /*a580*/  F2FP.F16.F32.PACK_AB R84, RZ, R84 ;  /* 0x00000054ff54723e */ /* 0x000fe400000000ff */
[----:B------:R-:W-:Y:S01]  /*a590*/  F2FP.F16.F32.PACK_AB R85, RZ, R85 ;  /* 0x00000055ff55723e */ /* 0x000fe200000000ff */
[----:B------:R0:W-:Y:S01]  /*a5a0*/  @P3 STG.E.U16 desc[UR36][R6.64+0x32], R39 ;  /* 0x0000322706003986 */ /* 0x0001e2000c101524 */
[C---:B------:R-:W-:Y:S02]  /*a5b0*/  ISETP.GT.AND P3, PT, R0.reuse, 0x21, P2 ;  /* 0x000000210000780c */ /* 0x040fe40001764270 */
[----:B------:R-:W-:Y:S01]  /*a5c0*/  F2FP.F16.F32.PACK_AB R86, RZ, R86 ;  /* 0x00000056ff56723e */ /* 0x000fe200000000ff */
[----:B------:R-:W-:Y:S01]  /*a5d0*/  @P4 STG.E.U16 desc[UR36][R4.64+0x40], R40 ;  /* 0x0000402804004986 */ /* 0x000fe2000c101524 */
[C---:B------:R-:W-:Y:S02]  /*a5e0*/  ISETP.GT.AND P4, PT, R0.reuse, 0x28, P1 ;  /* 0x000000280000780c */ /* 0x040fe40000f84270 */
[----:B------:R-:W-:Y:S01]  /*a5f0*/  F2FP.F16.F32.PACK_AB R87, RZ, R87 ;  /* 0x00000057ff57723e */ /* 0x000fe200000000ff */
[----:B------:R-:W-:Y:S01]  /*a600*/  @P5 STG.E.U16 desc[UR36][R4.64+0x42], R41 ;  /* 0x0000422904005986 */ /* 0x000fe2000c101524 */
[----:B------:R-:W-:Y:S01]  /*a610*/  ISETP.GT.AND P5, PT, R0, 0x29, P1 ;  /* 0x000000290000780c */ /* 0x000fe20000fa4270 */
[----:B0-----:R-:W-:-:S02]  /*a620*/  @P0 IMAD.MOV.U32 R6, RZ, RZ, R14 ;  /* 0x000000ffff060224 */ /* 0x001fc400078e000e */
[----:B------:R-:W-:-:S05]  /*a630*/  @P0 IMAD.MOV.U32 R7, RZ, RZ, R15 ;  /* 0x000000ffff070224 */ /* 0x000fca00078e000f */
[----:B------:R0:W-:Y:S01]  /*a640*/  @P0 STG.E.U16 desc[UR36][R6.64+0x40], R42 ;  /* 0x0000402a06000986 */ /* 0x0001e2000c101524 */
[----:B------:R-:W-:Y:S01]  /*a650*/  ISETP.GT.AND P0, PT, R0, 0x28, P2 ;  /* 0x000000280000780c */ /* 0x000fe20001704270 */
[----:B0-----:R-:W-:Y:S02]  /*a660*/  @P3 IMAD.MOV.U32 R6, RZ, RZ, R14 ;  /* 0x000000ffff063224 */ /* 0x001fe400078e000e */
[----:B------:R-:W-:-:S05]  /*a670*/  @P3 IMAD.MOV.U32 R7, RZ, RZ, R15 ;  /* 0x000000ffff073224 */ /* 0x000fca00078e000f */
[----:B------:R0:W-:Y:S01]  /*a680*/  @P3 STG.E.U16 desc[UR36][R6.64+0x42], R43 ;  /* 0x0000422b06003986 */ /* 0x0001e2000c101524 */
[----:B------:R-:W-:-:S03]  /*a690*/  ISETP.GT.AND P3, PT, R0, 0x29, P2 ;  /* 0x000000290000780c */ /* 0x000fc60001764270 */
[----:B------:R-:W-:Y:S01]  /*a6a0*/  @P4 STG.E.U16 desc[UR36][R4.64+0x50], R44 ;  /* 0x0000502c04004986 */ /* 0x000fe2000c101524 */
[----:B------:R-:W-:-:S03]  /*a6b0*/  ISETP.GT.AND P4, PT, R0, 0x30, P1 ;  /* 0x000000300000780c */ /* 0x000fc60000f84270 */
[----:B------:R-:W-:Y:S01]  /*a6c0*/  @P5 STG.E.U16 desc[UR36][R4.64+0x52], R45 ;  /* 0x0000522d04005986 */ /* 0x000fe2000c101524 */
[----:B------:R-:W-:Y:S01]  /*a6d0*/  ISETP.GT.AND P5, PT, R0, 0x31, P1 ;  /* 0x000000310000780c */ /* 0x000fe20000fa4270 */
[----:B0-----:R-:W-:Y:S02]  /*a6e0*/  @P0 IMAD.MOV.U32 R6, RZ, RZ, R14 ;  /* 0x000000ffff060224 */ /* 0x001fe400078e000e */
        /* <DEDUP_REMOVED lines=11> */
[----:B0-----:R-:W-:Y:S01]  /*a7a0*/  @P0 IMAD.MOV.U32 R6, RZ, RZ, R14 ;  /* 0x000000ffff060224 */ /* 0x001fe200078e000e */
[----:B------:R-:W-:-:S05]  /*a7b0*/  @P0 MOV R7, R15 ;  /* 0x0000000f00070202 */ /* 0x000fca0000000f00 */
        /* <DEDUP_REMOVED lines=26> */
[----:B0-----:R-:W-:Y:S01]  /*a960*/  @P3 IMAD.MOV.U32 R6, RZ, RZ, R14 ;  /* 0x000000ffff063224 */ /* 0x001fe200078e000e */
[----:B------:R-:W-:-:S05]  /*a970*/  @P3 MOV R7, R15 ;  /* 0x0000000f00073202 */ /* 0x000fca0000000f00 */
        /* <DEDUP_REMOVED lines=57> */
[----:B------:R-:W-:Y:S02]  /*ad10*/  ISETP.GT.AND P0, PT, R0, 0x70, P2 ;  /* 0x000000700000780c */ /* 0x000fe40001704270 */
[----:B0-----:R-:W-:Y:S01]  /*ad20*/  @P3 MOV R6, R14 ;  /* 0x0000000e00063202 */ /* 0x001fe20000000f00 */
[----:B------:R-:W-:-:S05]  /*ad30*/  @P3 IMAD.MOV.U32 R7, RZ, RZ, R15 ;  /* 0x000000ffff073224 */ /* 0x000fca00078e000f */
[----:B------:R0:W-:Y:S01]  /*ad40*/  @P3 STG.E.U16 desc[UR36][R6.64+0xd2], R79 ;  /* 0x0000d24f06003986 */ /* 0x0001e2000c101524 */
[C---:B------:R-:W-:Y:S02]  /*ad50*/  ISETP.GT.AND P3, PT, R0.reuse, 0x78, P1 ;  /* 0x000000780000780c */ /* 0x040fe40000f64270 */
[C---:B------:R-:W-:Y:S01]  /*ad60*/  ISETP.GT.AND P1, PT, R0.reuse, 0x79, P1 ;  /* 0x000000790000780c */ /* 0x040fe20000f24270 */
[----:B------:R-:W-:Y:S01]  /*ad70*/  @P4 STG.E.U16 desc[UR36][R4.64+0xe0], R80 ;  /* 0x0000e05004004986 */ /* 0x000fe2000c101524 */
[----:B------:R-:W-:-:S03]  /*ad80*/  ISETP.GT.AND P4, PT, R0, 0x71, P2 ;  /* 0x000000710000780c */ /* 0x000fc60001784270 */
[----:B------:R-:W-:Y:S01]  /*ad90*/  @P5 STG.E.U16 desc[UR36][R4.64+0xe2], R81 ;  /* 0x0000e25104005986 */ /* 0x000fe2000c101524 */
[C---:B------:R-:W-:Y:S02]  /*ada0*/  ISETP.GT.AND P5, PT, R0.reuse, 0x78, P2 ;  /* 0x000000780000780c */ /* 0x040fe400017a4270 */
[----:B------:R-:W-:Y:S01]  /*adb0*/  ISETP.GT.AND P2, PT, R0, 0x79, P2 ;  /* 0x000000790000780c */ /* 0x000fe20001744270 */
[----:B0-----:R-:W-:Y:S02]  /*adc0*/  @P0 IMAD.MOV.U32 R6, RZ, RZ, R14 ;  /* 0x000000ffff060224 */ /* 0x001fe400078e000e */
[----:B------:R-:W-:-:S05]  /*add0*/  @P0 IMAD.MOV.U32 R7, RZ, RZ, R15 ;  /* 0x000000ffff070224 */ /* 0x000fca00078e000f */
[----:B------:R0:W-:Y:S02]  /*ade0*/  @P0 STG.E.U16 desc[UR36][R6.64+0xe0], R82 ;  /* 0x0000e05206000986 */ /* 0x0001e4000c101524 */
[----:B0-----:R-:W-:Y:S02]  /*adf0*/  @P4 IMAD.MOV.U32 R6, RZ, RZ, R14 ;  /* 0x000000ffff064224 */ /* 0x001fe400078e000e */
[----:B------:R-:W-:-:S05]  /*ae00*/  @P4 IMAD.MOV.U32 R7, RZ, RZ, R15 ;  /* 0x000000ffff074224 */ /* 0x000fca00078e000f */
[----:B------:R-:W-:Y:S04]  /*ae10*/  @P4 STG.E.U16 desc[UR36][R6.64+0xe2], R83 ;  /* 0x0000e25306004986 */ /* 0x000fe8000c101524 */
[----:B------:R-:W-:Y:S04]  /*ae20*/  @P3 STG.E.U16 desc[UR36][R4.64+0xf0], R84 ;  /* 0x0000f05404003986 */ /* 0x000fe8000c101524 */
[----:B------:R0:W-:Y:S02]  /*ae30*/  @P1 STG.E.U16 desc[UR36][R4.64+0xf2], R85 ;  /* 0x0000f25504001986 */ /* 0x0001e4000c101524 */
[----:B0-----:R-:W-:-:S02]  /*ae40*/  @P5 IMAD.MOV.U32 R4, RZ, RZ, R14 ;  /* 0x000000ffff045224 */ /* 0x001fc400078e000e */
[----:B------:R-:W-:-:S05]  /*ae50*/  @P5 IMAD.MOV.U32 R5, RZ, RZ, R15 ;  /* 0x000000ffff055224 */ /* 0x000fca00078e000f */
[----:B------:R0:W-:Y:S04]  /*ae60*/  @P5 STG.E.U16 desc[UR36][R4.64+0xf0], R86 ;  /* 0x0000f05604005986 */ /* 0x0001e8000c101524 */
[----:B------:R0:W-:Y:S02]  /*ae70*/  @P2 STG.E.U16 desc[UR36][R14.64+0xf2], R87 ;  /* 0x0000f2570e002986 */ /* 0x0001e4000c101524 */
.L_x_284:
[----:B------:R-:W-:Y:S05]  /*ae80*/  BSYNC B0 ;  /* 0x0000000000007941 */ /* 0x000fea0003800000 */
.L_x_32:
[----:B------:R-:W-:Y:S01]  /*ae90*/  ULDC UR4, c[0x0][0xc] ;  /* 0x0000030000047ab9 */ /* 0x000fe20000000800 */
[----:B------:R-:W-:Y:S01]  /*aea0*/  ULDC UR5, c[0x0][0x10] ;  /* 0x0000040000057ab9 */ /* 0x000fe20000000800 */
[----:B0-----:R-:W0:Y:S01]  /*aeb0*/  LDC R3, c[0x0][0x14] ;  /* 0x00000500ff037b82 */ /* 0x001e220000000800 */
[----:B------:R-:W-:Y:S01]  /*aec0*/  UIMAD.WIDE.U32 UR4, UR4, UR5, URZ ;  /* 0x00000005040472a5 */ /* 0x000fe2000f8e003f */
[----:B------:R-:W-:Y:S01]  /*aed0*/  PRMT R0, RZ, 0x7610, R0 ;  /* 0x00007610ff007816 */ /* 0x000fe20000000000 */
[----:B------:R-:W-:Y:S01]  /*aee0*/  IMAD.MOV.U32 R23, RZ, RZ, -0x1 ;  /* 0xffffffffff177424 */ /* 0x000fe200078e00ff */
[----:B-----5:R-:W-:-:S03]  /*aef0*/  MOV R154, 0xffffffff ;  /* 0xffffffff009a7802 */ /* 0x020fc60000000f00 */
[----:B0-----:R-:W-:-:S04]  /*af00*/  IMAD.WIDE.U32 R16, R3, UR4, R16 ;  /* 0x0000000403107c25 */ /* 0x001fc8000f8e0010 */
[----:B------:R-:W-:Y:S01]  /*af10*/  IMAD R3, R3, UR5, RZ ;  /* 0x0000000503037c24 */ /* 0x000fe2000f8e02ff */
[----:B------:R-:W-:Y:S02]  /*af20*/  ULDC.64 UR4, c[0x0][0x650] ;  /* 0x0001940000047ab9 */ /* 0x000fe40000000a00 */
[----:B------:R-:W-:Y:S01]  /*af30*/  ISETP.GE.U32.AND P0, PT, R16, UR4, PT ;  /* 0x0000000410007c0c */ /* 0x000fe2000bf06070 */
[----:B------:R-:W-:-:S05]  /*af40*/  IMAD.IADD R17, R17, 0x1, R3 ;  /* 0x0000000111117824 */ /* 0x000fca00078e0203 */
[----:B------:R-:W-:-:S13]  /*af50*/  ISETP.GE.U32.AND.EX P0, PT, R17, UR5, PT, P0 ;  /* 0x0000000511007c0c */ /* 0x000fda000bf06100 */
[----:B------:R-:W-:Y:S05]  /*af60*/  @P0 BRA `(.L_x_285) ;  /* 0x0000000400640947 */ /* 0x000fea0003800000 */
[----:B------:R-:W0:Y:S01]  /*af70*/  S2R R12, SR_CTAID.X ;  /* 0x00000000000c7919 */ /* 0x000e220000002500 */
[----:B-12---:R-:W1:Y:S01]  /*af80*/  LDC.64 R10, c[0x0][0x628] ;  /* 0x00018a00ff0a7b82 */ /* 0x006e620000000a00 */
[----:B------:R-:W-:Y:S01]  /*af90*/  ULDC UR4, c[0x0][0x150] ;  /* 0x0000540000047ab9 */ /* 0x000fe20000000800 */
[----:B------:R-:W-:Y:S01]  /*afa0*/  IMAD.MOV.U32 R8, RZ, RZ, R16 ;  /* 0x000000ffff087224 */ /* 0x000fe200078e0010 */
[----:B------:R-:W2:Y:S01]  /*afb0*/  S2R R24, SR_CTAID.Y ;  /* 0x0000000000187919 */ /* 0x000ea20000002600 */
[----:B------:R-:W-:-:S04]  /*afc0*/  IMAD.MOV.U32 R9, RZ, RZ, R17 ;  /* 0x000000ffff097224 */ /* 0x000fc800078e0011 */
[----:B------:R-:W2:Y:S08]  /*afd0*/  LDC R21, c[0x0][0x144] ;  /* 0x00005100ff157b82 */ /* 0x000eb00000000800 */
[----:B------:R-:W2:Y:S08]  /*afe0*/  LDC R0, c[0x0][0x630] ;  /* 0x00018c00ff007b82 */ /* 0x000eb00000000800 */
[----:B------:R-:W2:Y:S01]  /*aff0*/  LDC.64 R14, c[0x0][0x620] ;  /* 0x00018800ff0e7b82 */ /* 0x000ea20000000a00 */
[----:B-1----:R-:W-:-:S04]  /*b000*/  ISETP.NE.U32.AND P0, PT, R10, RZ, PT ;  /* 0x000000ff0a00720c */ /* 0x002fc80003f05070 */
[----:B------:R-:W-:Y:S02]  /*b010*/  ISETP.NE.AND.EX P0, PT, R11, RZ, PT, P0 ;  /* 0x000000ff0b00720c */ /* 0x000fe40003f05300 */
[----:B0-----:R-:W-:-:S05]  /*b020*/  I2FP.F32.U32 R3, R12 ;  /* 0x0000000c00037245 */ /* 0x001fca0000201000 */
[----:B------:R-:W-:-:S04]  /*b030*/  FMUL R3, R3, UR4 ;  /* 0x0000000403037c20 */ /* 0x000fc80008400000 */
[----:B------:R0:W1:Y:S02]  /*b040*/  F2I.U32.TRUNC.NTZ R20, R3 ;  /* 0x0000000300147305 */ /* 0x000064000020f000 */
[----:B------:R-:W-:Y:S05]  /*b050*/  @!P0 BRA `(.L_x_286) ;  /* 0x0000000000288947 */ /* 0x000fea0003800000 */
[----:B0-----:R-:W0:Y:S02]  /*b060*/  LDC R3, c[0x0][0x634] ;  /* 0x00018d00ff037b82 */ /* 0x001e240000000800 */
        /* <DEDUP_REMOVED lines=9> */
.L_x_286:
[----:B------:R-:W5:Y:S01]  /*b100*/  LDC.64 R30, c[0x0][0x640] ;  /* 0x00019000ff1e7b82 */ /* 0x000f620000000a00 */
[-CC-:B--2---:R-:W-:Y:S01]  /*b110*/  SHF.R.U64 R23, R8, R0.reuse, R9.reuse ;  /* 0x0000000008177219 */ /* 0x184fe20000001209 */
[----:B-1----:R-:W-:Y:S01]  /*b120*/  IMAD.MOV R20, RZ, RZ, -R20 ;  /* 0x000000ffff147224 */ /* 0x002fe200078e0a14 */
[----:B------:R-:W-:Y:S01]  /*b130*/  SHF.R.U32.HI R0, RZ, R0, R9 ;  /* 0x00000000ff007219 */ /* 0x000fe20000011609 */
[----:B------:R-:W-:Y:S01]  /*b140*/  ULDC UR4, c[0x0][0x154] ;  /* 0x0000550000047ab9 */ /* 0x000fe20000000800 */
[----:B0-----:R-:W-:Y:S01]  /*b150*/  IADD3 R3, P0, RZ, -R23, RZ ;  /* 0x80000017ff037210 */ /* 0x001fe20007f1e0ff */
[----:B------:R-:W-:Y:S02]  /*b160*/  IMAD R26, R21, R20, R12 ;  /* 0x00000014151a7224 */ /* 0x000fe400078e020c */
[----:B------:R-:W0:Y:S01]  /*b170*/  LDC R6, c[0x0][0x618] ;  /* 0x00018600ff067b82 */ /* 0x000e220000000800 */
[----:B------:R-:W-:Y:S02]  /*b180*/  IMAD.MOV.U32 R7, RZ, RZ, 0x1 ;  /* 0x00000001ff077424 */ /* 0x000fe400078e00ff */
[----:B------:R-:W-:-:S04]  /*b190*/  IMAD.X R5, RZ, RZ, ~R0, P0 ;  /* 0x000000ffff057224 */ /* 0x000fc800000e0e00 */
[-C--:B------:R-:W-:Y:S01]  /*b1a0*/  IMAD R0, R5, R14.reuse, RZ ;  /* 0x0000000e05007224 */ /* 0x080fe200078e02ff */
[----:B------:R-:W1:Y:S01]  /*b1b0*/  LDC R8, c[0x0][0x608] ;  /* 0x00018200ff087b82 */ /* 0x000e620000000800 */
[----:B------:R-:W-:-:S04]  /*b1c0*/  IMAD.WIDE.U32 R4, R3, R14, R16 ;  /* 0x0000000e03047225 */ /* 0x000fc800078e0010 */
[----:B------:R-:W-:Y:S01]  /*b1d0*/  IMAD R3, R3, R15, R0 ;  /* 0x0000000f03037224 */ /* 0x000fe200078e0200 */
[----:B------:R-:W-:Y:S02]  /*b1e0*/  I2FP.F32.U32 R0, R24 ;  /* 0x0000001800007245 */ /* 0x000fe40000201000 */
[----:B------:R-:W2:Y:S01]  /*b1f0*/  LDC R28, c[0x0][0x658] ;  /* 0x00019600ff1c7b82 */ /* 0x000ea20000000800 */
[----:B-----5:R-:W-:Y:S02]  /*b200*/  ISETP.NE.U32.AND P0, PT, R30, RZ, PT ;  /* 0x000000ff1e00720c */ /* 0x020fe40003f05070 */
[----:B------:R-:W-:Y:S01]  /*b210*/  IADD3 R3, R5, R3, RZ ;  /* 0x0000000305037210 */ /* 0x000fe20007ffe0ff */
[----:B------:R-:W-:Y:S01]  /*b220*/  FMUL R0, R0, UR4 ;  /* 0x0000000400007c20 */ /* 0x000fe20008400000 */
[----:B------:R-:W-:Y:S01]  /*b230*/  ISETP.NE.AND.EX P0, PT, R31, RZ, PT, P0 ;  /* 0x000000ff1f00720c */ /* 0x000fe20003f05300 */
[----:B------:R-:W-:Y:S02]  /*b240*/  IMAD.MOV.U32 R5, RZ, RZ, -0x1 ;  /* 0xffffffffff057424 */ /* 0x000fe400078e00ff */
[----:B------:R-:W3:Y:S01]  /*b250*/  LDC R15, c[0x0][0x148] ;  /* 0x00005200ff0f7b82 */ /* 0x000ee20000000800 */
[-CC-:B0-----:R-:W-:Y:S01]  /*b260*/  SHF.R.U64 R12, R4, R6.reuse, R3.reuse ;  /* 0x00000006040c7219 */ /* 0x181fe20000001203 */
[----:B------:R0:W0:Y:S01]  /*b270*/  F2I.U32.TRUNC.NTZ R13, R0 ;  /* 0x00000000000d7305 */ /* 0x000022000020f000 */
[----:B------:R-:W-:-:S05]  /*b280*/  SHF.R.U32.HI R3, RZ, R6, R3 ;  /* 0x00000006ff037219 */ /* 0x000fca0000011603 */
[----:B------:R-:W0:Y:S01]  /*b290*/  LDC R20, c[0x0][0x600] ;  /* 0x00018000ff147b82 */ /* 0x000e220000000800 */
[-CC-:B-1----:R-:W-:Y:S02]  /*b2a0*/  SHF.R.U64 R10, R12, R8.reuse, R3.reuse ;  /* 0x000000080c0a7219 */ /* 0x182fe40000001203 */
[----:B------:R-:W-:-:S05]  /*b2b0*/  SHF.R.U32.HI R3, RZ, R8, R3 ;  /* 0x00000008ff037219 */ /* 0x000fca0000011603 */
[----:B------:R-:W1:Y:S01]  /*b2c0*/  LDC R21, c[0x0][0x648] ;  /* 0x00019200ff157b82 */ /* 0x000e620000000800 */
[-C--:B--2---:R-:W-:Y:S02]  /*b2d0*/  SHF.L.U32 R4, R5, R28.reuse, RZ ;  /* 0x0000001c05047219 */ /* 0x084fe400000006ff */
[-CC-:B------:R-:W-:Y:S02]  /*b2e0*/  SHF.R.U64 R14, R10, R28.reuse, R3.reuse ;  /* 0x0000001c0a0e7219 */ /* 0x180fe40000001203 */
[----:B------:R-:W-:Y:S02]  /*b2f0*/  SHF.R.U32.HI R5, RZ, R28, R3 ;  /* 0x0000001cff057219 */ /* 0x000fe40000011603 */
[----:B------:R-:W-:Y:S01]  /*b300*/  LOP3.LUT R153, RZ, R4, RZ, 0x33, !PT ;  /* 0x00000004ff997212 */ /* 0x000fe200078e33ff */
[----:B------:R-:W2:Y:S01]  /*b310*/  LDC R25, c[0x0][0x638] ;  /* 0x00018e00ff197b82 */ /* 0x000ea20000000800 */
[----:B------:R-:W-:Y:S01]  /*b320*/  SHF.L.U32 R28, R7, R28, RZ ;  /* 0x0000001c071c7219 */ /* 0x000fe200000006ff */
[----:B------:R-:W-:-:S06]  /*b330*/  IMAD.MOV.U32 R4, RZ, RZ, R14 ;  /* 0x000000ffff047224 */ /* 0x000fcc00078e000e */
[----:B------:R-:W0:Y:S01]  /*b340*/  LDC R27, c[0x0][0x610] ;  /* 0x00018400ff1b7b82 */ /* 0x000e220000000800 */
[----:B------:R-:W-:Y:S05]  /*b350*/  @!P0 BRA `(.L_x_287) ;  /* 0x0000000000288947 */ /* 0x000fea0003800000 */
[----:B------:R-:W5:Y:S02]  /*b360*/  LDC R3, c[0x0][0x64c] ;  /* 0x00019300ff037b82 */ /* 0x000f640000000800 */
[----:B-----5:R-:W-:-:S05]  /*b370*/  IADD3 R3, P0, R14, R3, RZ ;  /* 0x000000030e037210 */ /* 0x020fca0007f1e0ff */
        /* <DEDUP_REMOVED lines=8> */
.L_x_287:
[----:B------:R-:W-:Y:S01]  /*b400*/  ISETP.NE.AND P0, PT, R2, 0x1, PT ;  /* 0x000000010200780c */ /* 0x000fe20003f05270 */
[----:B0-----:R-:W-:Y:S01]  /*b410*/  IMAD.MOV R13, RZ, RZ, -R13 ;  /* 0x000000ffff0d7224 */ /* 0x001fe200078e0a0d */
[----:B-1----:R-:W-:Y:S01]  /*b420*/  SHF.R.U64 R0, R4, R21, R5 ;  /* 0x0000001504007219 */ /* 0x002fe20000001205 */
[----:B------:R-:W-:Y:S01]  /*b430*/  VIADD R5, R20, 0xffffffff ;  /* 0xffffffff14057836 */ /* 0x000fe20000000000 */
[----:B------:R-:W-:Y:S02]  /*b440*/  LOP3.LUT R153, R10, R153, RZ, 0xc0, !PT ;  /* 0x000000990a997212 */ /* 0x000fe400078ec0ff */
[----:B------:R-:W-:Y:S02]  /*b450*/  IADD3 R3, -R0, RZ, RZ ;  /* 0x000000ff00037210 */ /* 0x000fe40007ffe1ff */
[----:B------:R-:W-:Y:S01]  /*b460*/  LOP3.LUT R5, R12, R5, RZ, 0xc0, !PT ;  /* 0x000000050c057212 */ /* 0x000fe200078ec0ff */
[----:B------:R-:W-:Y:S02]  /*b470*/  IMAD R153, R28, R0, R153 ;  /* 0x000000001c997224 */ /* 0x000fe400078e0299 */
[----:B--2---:R-:W-:-:S02]  /*b480*/  IMAD R0, R3, R25, R14 ;  /* 0x0000001903007224 */ /* 0x004fc400078e020e */
[----:B---3--:R-:W-:Y:S02]  /*b490*/  @P0 IMAD R26, R15, R13, R24 ;  /* 0x0000000d0f1a0224 */ /* 0x008fe400078e0218 */
[----:B------:R-:W-:Y:S02]  /*b4a0*/  IMAD R4, R0, R20, R5 ;  /* 0x0000001400047224 */ /* 0x000fe400078e0205 */
[----:B------:R-:W-:Y:S02]  /*b4b0*/  IMAD R153, R153, R27, R26 ;  /* 0x0000001b99997224 */ /* 0x000fe400078e021a */
[----:B------:R-:W-:-:S03]  /*b4c0*/  IMAD.MOV.U32 R3, RZ, RZ, 0x1 ;  /* 0x00000001ff037424 */ /* 0x000fc600078e00ff */
[----:B------:R-:W-:Y:S02]  /*b4d0*/  SEL R154, R4, R153, !P0 ;  /* 0x00000099049a7207 */ /* 0x000fe40004000000 */
[----:B------:R-:W-:Y:S02]  /*b4e0*/  PRMT R0, R3, 0x7610, R0 ;  /* 0x0000761003007816 */ /* 0x000fe40000000000 */
[----:B------:R-:W-:-:S07]  /*b4f0*/  SEL R153, R153, R4, !P0 ;  /* 0x0000000499997207 */ /* 0x000fce0004000000 */
.L_x_285:
[----:B------:R-:W-:-:S13]  /*b500*/  LOP3.LUT P0, RZ, R0, 0xff, RZ, 0xc0, !PT ;  /* 0x000000ff00ff7812 */ /* 0x000fda000780c0ff */
[----:B------:R-:W-:Y:S05]  /*b510*/  @P0 BRA `(.L_x_288) ;  /* 0xffffff5c00380947 */ /* 0x000fea000383ffff */
[----:B------:R-:W-:Y:S05]  /*b520*/  EXIT ;  /* 0x000000000000794d */ /* 0x000fea0003800000 */
.L_x_7:
[----:B0-----:R-:W-:Y:S01]  /*b530*/  ULDC.64 UR4, c[0x0][0x650] ;  /* 0x0001940000047ab9 */ /* 0x001fe20000000a00 */
[----:B------:R-:W-:Y:S01]  /*b540*/  PRMT R8, RZ, 0x7610, R8 ;  /* 0x00007610ff087816 */ /* 0x000fe20000000008 */
[----:B------:R-:W-:Y:S01]  /*b550*/  IMAD.MOV.U32 R12, RZ, RZ, -0x1 ;  /* 0xffffffffff0c7424 */ /* 0x000fe200078e00ff */
[----:B------:R-:W-:Y:S01]  /*b560*/  ISETP.GE.U32.AND P0, PT, R16, UR4, PT ;  /* 0x0000000410007c0c */ /* 0x000fe2000bf06070 */
[----:B------:R-:W-:Y:S02]  /*b570*/  IMAD.MOV.U32 R6, RZ, RZ, -0x1 ;  /* 0xffffffffff067424 */ /* 0x000fe400078e00ff */
[----:B------:R-:W-:Y:S01]  /*b580*/  IMAD.MOV.U32 R13, RZ, RZ, -0x1 ;  /* 0xffffffffff0d7424 */ /* 0x000fe200078e00ff */
        /* <DEDUP_REMOVED lines=15> */
[----:B------:R-:W-:Y:S01]  /*b680*/  IMAD.WIDE.U32 R8, R13, R14, RZ ;  /* 0x0000000e0d087225 */ /* 0x000fe200078e00ff */
[----:B------:R-:W-:-:S03]  /*b690*/  MOV R12, R11 ;  /* 0x0000000b000c7202 */ /* 0x000fc60000000f00 */
[----:B------:R-:W-:Y:S01]  /*b6a0*/  IMAD.X R13, RZ, RZ, RZ, P0 ;  /* 0x000000ffff0d7224 */ /* 0x000fe200000e06ff */
[----:B------:R-:W-:-:S05]  /*b6b0*/  IADD3 RZ, P0, R9, R10, RZ ;  /* 0x0000000a09ff7210 */ /* 0x000fca0007f1e0ff */
[----:B------:R-:W-:-:S08]  /*b6c0*/  IMAD.WIDE.U32.X R12, R21, R15, R12, P0 ;  /* 0x0000000f150c7225 */ /* 0x000fd000000e040c */
.L_x_290:
[----:B------:R-:W0:Y:S01]  /*b6d0*/  LDC.64 R28, c[0x0][0x640] ;  /* 0x00019000ff1c7b82 */ /* 0x000e220000000a00 */
[-CC-:B------:R-:W-:Y:S01]  /*b6e0*/  SHF.R.U64 R21, R12, R6.reuse, R13.reuse ;  /* 0x000000060c157219 */ /* 0x180fe2000000120d */
[----:B------:R-:W-:Y:S01]  /*b6f0*/  IMAD.MOV.U32 R30, RZ, RZ, 0x1 ;  /* 0x00000001ff1e7424 */ /* 0x000fe200078e00ff */
[----:B------:R-:W-:Y:S02]  /*b700*/  SHF.R.U32.HI R6, RZ, R6, R13 ;  /* 0x00000006ff067219 */ /* 0x000fe4000001160d */
[----:B------:R-:W-:-:S03]  /*b710*/  IADD3 R11, P0, RZ, -R21, RZ ;  /* 0x80000015ff0b7210 */ /* 0x000fc60007f1e0ff */
[----:B------:R-:W1:Y:S02]  /*b720*/  LDC R10, c[0x0][0x618] ;  /* 0x00018600ff0a7b82 */ /* 0x000e640000000800 */
[----:B------:R-:W-:-:S04]  /*b730*/  IMAD.X R9, RZ, RZ, ~R6, P0 ;  /* 0x000000ffff097224 */ /* 0x000fc800000e0e06 */
[-C--:B------:R-:W-:Y:S02]  /*b740*/  IMAD R6, R9, R22.reuse, RZ ;  /* 0x0000001609067224 */ /* 0x080fe400078e02ff */
[----:B------:R-:W2:Y:S01]  /*b750*/  LDC R12, c[0x0][0x608] ;  /* 0x00018200ff0c7b82 */ /* 0x000ea20000000800 */
[----:B------:R-:W-:-:S04]  /*b760*/  IMAD.WIDE.U32 R8, R11, R22, R16 ;  /* 0x000000160b087225 */ /* 0x000fc800078e0010 */
[----:B------:R-:W-:-:S03]  /*b770*/  IMAD R11, R11, R23, R6 ;  /* 0x000000170b0b7224 */ /* 0x000fc600078e0206 */
[----:B------:R-:W3:Y:S01]  /*b780*/  LDC R27, c[0x0][0x658] ;  /* 0x00019600ff1b7b82 */ /* 0x000ee20000000800 */
[----:B------:R-:W-:Y:S01]  /*b790*/  IMAD.IADD R9, R9, 0x1, R11 ;  /* 0x0000000109097824 */ /* 0x000fe200078e020b */
[----:B0-----:R-:W-:-:S04]  /*b7a0*/  ISETP.NE.U32.AND P0, PT, R28, RZ, PT ;  /* 0x000000ff1c00720c */ /* 0x001fc80003f05070 */
[----:B------:R-:W-:Y:S02]  /*b7b0*/  ISETP.NE.AND.EX P0, PT, R29, RZ, PT, P0 ;  /* 0x000000ff1d00720c */ /* 0x000fe40003f05300 */
[----:B------:R-:W0:Y:S01]  /*b7c0*/  LDC R22, c[0x0][0x600] ;  /* 0x00018000ff167b82 */ /* 0x000e220000000800 */
[-CC-:B-1----:R-:W-:Y:S01]  /*b7d0*/  SHF.R.U64 R14, R8, R10.reuse, R9.reuse ;  /* 0x0000000a080e7219 */ /* 0x182fe20000001209 */
[----:B------:R-:W-:Y:S01]  /*b7e0*/  IMAD.MOV.U32 R8, RZ, RZ, -0x1 ;  /* 0xffffffffff087424 */ /* 0x000fe200078e00ff */
[----:B------:R-:W-:-:S05]  /*b7f0*/  SHF.R.U32.HI R9, RZ, R10, R9 ;  /* 0x0000000aff097219 */ /* 0x000fca0000011609 */
[----:B------:R-:W1:Y:S01]  /*b800*/  LDC R24, c[0x0][0x648] ;  /* 0x00019200ff187b82 */ /* 0x000e620000000800 */
[-CC-:B--2---:R-:W-:Y:S02]  /*b810*/  SHF.R.U64 R23, R14, R12.reuse, R9.reuse ;  /* 0x0000000c0e177219 */ /* 0x184fe40000001209 */
[----:B------:R-:W-:-:S05]  /*b820*/  SHF.R.U32.HI R6, RZ, R12, R9 ;  /* 0x0000000cff067219 */ /* 0x000fca0000011609 */
[----:B------:R-:W2:Y:S01]  /*b830*/  LDC R26, c[0x0][0x638] ;  /* 0x00018e00ff1a7b82 */ /* 0x000ea20000000800 */
[-C--:B---3--:R-:W-:Y:S02]  /*b840*/  SHF.L.U32 R8, R8, R27.reuse, RZ ;  /* 0x0000001b08087219 */ /* 0x088fe400000006ff */
[-CC-:B------:R-:W-:Y:S02]  /*b850*/  SHF.R.U64 R25, R23, R27.reuse, R6.reuse ;  /* 0x0000001b17197219 */ /* 0x180fe40000001206 */
[----:B------:R-:W-:Y:S02]  /*b860*/  LOP3.LUT R32, RZ, R8, RZ, 0x33, !PT ;  /* 0x00000008ff207212 */ /* 0x000fe400078e33ff */
[----:B------:R-:W-:Y:S01]  /*b870*/  SHF.R.U32.HI R9, RZ, R27, R6 ;  /* 0x0000001bff097219 */ /* 0x000fe20000011606 */
[----:B------:R-:W3:Y:S01]  /*b880*/  LDC R31, c[0x0][0x610] ;  /* 0x00018400ff1f7b82 */ /* 0x000ee20000000800 */
[----:B------:R-:W-:Y:S01]  /*b890*/  IMAD.MOV.U32 R8, RZ, RZ, R25 ;  /* 0x000000ffff087224 */ /* 0x000fe200078e0019 */
[----:B------:R-:W-:Y:S06]  /*b8a0*/  @!P0 BRA `(.L_x_291) ;  /* 0x0000000000288947 */ /* 0x000fec0003800000 */
        /* <DEDUP_REMOVED lines=10> */
.L_x_291:
[----:B------:R-:W-:Y:S01]  /*b950*/  ISETP.NE.AND P0, PT, R2, 0x1, PT ;  /* 0x000000010200780c */ /* 0x000fe20003f05270 */
[----:B------:R-:W-:Y:S01]  /*b960*/  IMAD.MOV.U32 R13, RZ, RZ, R21 ;  /* 0x000000ffff0d7224 */ /* 0x000fe200078e0015 */
[----:B-1----:R-:W-:Y:S02]  /*b970*/  SHF.R.U64 R6, R8, R24, R9 ;  /* 0x0000001808067219 */ /* 0x002fe40000001209 */
[----:B------:R-:W-:Y:S02]  /*b980*/  SHF.L.U32 R30, R30, R27, RZ ;  /* 0x0000001b1e1e7219 */ /* 0x000fe400000006ff */
[----:B------:R-:W-:Y:S01]  /*b990*/  LOP3.LUT R5, R23, R32, RZ, 0xc0, !PT ;  /* 0x0000002017057212 */ /* 0x000fe200078ec0ff */
[----:B------:R-:W-:Y:S01]  /*b9a0*/  IMAD.MOV R8, RZ, RZ, -R6 ;  /* 0x000000ffff087224 */ /* 0x000fe200078e0a06 */
[----:B0-----:R-:W-:-:S03]  /*b9b0*/  IADD3 R9, R22, -0x1, RZ ;  /* 0xffffffff16097810 */ /* 0x001fc60007ffe0ff */
[----:B------:R-:W-:Y:S01]  /*b9c0*/  IMAD R6, R30, R6, R5 ;  /* 0x000000061e067224 */ /* 0x000fe200078e0205 */
[----:B------:R-:W-:Y:S01]  /*b9d0*/  LOP3.LUT R5, R14, R9, RZ, 0xc0, !PT ;  /* 0x000000090e057212 */ /* 0x000fe200078ec0ff */
[----:B------:R-:W-:Y:S02]  /*b9e0*/  @P0 IMAD R3, R7, R20, R4 ;  /* 0x0000001407030224 */ /* 0x000fe400078e0204 */
[----:B--2---:R-:W-:Y:S02]  /*b9f0*/  IMAD R4, R8, R26, R25 ;  /* 0x0000001a08047224 */ /* 0x004fe400078e0219 */
[----:B---3--:R-:W-:Y:S02]  /*ba00*/  IMAD R3, R6, R31, R3 ;  /* 0x0000001f06037224 */ /* 0x008fe400078e0203 */
[----:B------:R-:W-:Y:S02]  /*ba10*/  IMAD R4, R4, R22, R5 ;  /* 0x0000001604047224 */ /* 0x000fe400078e0205 */
[----:B------:R-:W-:-:S03]  /*ba20*/  IMAD.MOV.U32 R8, RZ, RZ, 0x1 ;  /* 0x00000001ff087424 */ /* 0x000fc600078e00ff */
[----:B------:R-:W-:Y:S02]  /*ba30*/  SEL R6, R4, R3, !P0 ;  /* 0x0000000304067207 */ /* 0x000fe40004000000 */
[----:B------:R-:W-:-:S07]  /*ba40*/  SEL R12, R3, R4, !P0 ;  /* 0x00000004030c7207 */ /* 0x000fce0004000000 */
.L_x_289:
[----:B------:R-:W-:-:S08]  /*ba50*/  NOP ;  /* 0x0000000000007918 */ /* 0x000fd00000000000 */
[----:B------:R-:W0:-:S00]  /*ba60*/  USETMAXREG.DEALLOC.CTAPOOL 0x28 ;  /* 0x00000028000079c8 */ /* 0x000e0000080e0500 */
[----:B0-----:R-:W-:-:S13]  /*ba70*/  ISETP.NE.AND P0, PT, R0, RZ, PT ;  /* 0x000000ff0000720c */ /* 0x001fda0003f05270 */
[----:B------:R-:W-:Y:S05]  /*ba80*/  @P0 EXIT ;  /* 0x000000000000094d */ /* 0x000fea0003800000 */
[----:B------:R-:W-:Y:S01]  /*ba90*/  LOP3.LUT P0, RZ, R8, 0xff, RZ, 0xc0, !PT ;  /* 0x000000ff08ff7812 */ /* 0x000fe2000780c0ff */
[----:B------:R-:W-:Y:S02]  /*baa0*/  IMAD.MOV.U32 R10, RZ, RZ, 0x1 ;  /* 0x00000001ff0a7424 */ /* 0x000fe400078e00ff */
[----:B------:R-:W-:-:S10]  /*bab0*/  IMAD.MOV.U32 R9, RZ, RZ, RZ ;  /* 0x000000ffff097224 */ /* 0x000fd400078e00ff */
[----:B------:R-:W-:Y:S05]  /*bac0*/  @!P0 BRA `(.L_x_292) ;  /* 0x0000000c00b48947 */ /* 0x000fea0003800000 */
[----:B------:R-:W0:Y:S01]  /*bad0*/  LDC R0, c[0x0][0x28c] ;  /* 0x0000a300ff007b82 */ /* 0x000e220000000800 */
[----:B------:R-:W-:Y:S01]  /*bae0*/  ULDC UR5, c[0x0][0x658] ;  /* 0x0001960000057ab9 */ /* 0x000fe20000000800 */
[----:B------:R-:W-:Y:S01]  /*baf0*/  UMOV UR11, 0xffffffff ;  /* 0xffffffff000b7882 */ /* 0x000fe20000000000 */
[----:B------:R-:W-:Y:S01]  /*bb00*/  UMOV UR14, 0x1 ;  /* 0x00000001000e7882 */ /* 0x000fe20000000000 */
[----:B------:R-:W-:Y:S01]  /*bb10*/  USHF.L.U32 UR11, UR11, UR5, URZ ;  /* 0x000000050b0b7299 */ /* 0x000fe2000800063f */
[----:B------:R-:W-:Y:S01]  /*bb20*/  BSSY B0, `(.L_x_292) ;  /* 0x00000e7000007945 */ /* 0x000fe20003800000 */
[----:B------:R-:W-:Y:S01]  /*bb30*/  ULDC UR9, c[0x0][0xc] ;  /* 0x0000030000097ab9 */ /* 0x000fe20000000800 */
[----:B------:R-:W-:Y:S01]  /*bb40*/  ULDC UR12, c[0x0][0x10] ;  /* 0x00000400000c7ab9 */ /* 0x000fe20000000800 */
[----:B------:R-:W1:Y:S01]  /*bb50*/  S2UR UR8, SR_CgaCtaId ;  /* 0x00000000000879c3 */ /* 0x000e620000008800 */
[----:B------:R-:W-:Y:S01]  /*bb60*/  ULOP3.LUT UR13, URZ, UR11, URZ, 0x33, !UPT ;  /* 0x0000000b3f0d7292 */ /* 0x000fe2000f8e333f */
[----:B------:R-:W-:Y:S01]  /*bb70*/  LOP3.LUT R11, R19, 0x2, RZ, 0xfc, !PT ;  /* 0x00000002130b7812 */ /* 0x000fe200078efcff */
[----:B------:R-:W-:Y:S01]  /*bb80*/  IMAD.MOV.U32 R10, RZ, RZ, 0x1 ;  /* 0x00000001ff0a7424 */ /* 0x000fe200078e00ff */
[----:B------:R-:W-:Y:S01]  /*bb90*/  MOV R9, RZ ;  /* 0x000000ff00097202 */ /* 0x000fe20000000f00 */
[----:B------:R-:W-:Y:S01]  /*bba0*/  ULDC UR4, c[0x0][0x600] ;  /* 0x0001800000047ab9 */ /* 0x000fe20000000800 */
[----:B------:R-:W-:Y:S01]  /*bbb0*/  UMOV UR30, 0x5 ;  /* 0x00000005001e7882 */ /* 0x000fe20000000000 */
[----:B------:R-:W-:-:S02]  /*bbc0*/  UIADD3 UR4, UR4, -0x1, URZ ;  /* 0xffffffff04047890 */ /* 0x000fc4000fffe03f */
[----:B------:R-:W-:Y:S01]  /*bbd0*/  USHF.L.U32 UR5, UR14, UR5, URZ ;  /* 0x000000050e057299 */ /* 0x000fe2000800063f */
[----:B------:R-:W-:Y:S01]  /*bbe0*/  ULDC.64 UR40, c[0x0][0x198] ;  /* 0x0000660000287ab9 */ /* 0x000fe20000000a00 */
[----:B0-----:R-:W-:-:S05]  /*bbf0*/  VIADD R0, R0, 0x7f ;  /* 0x0000007f00007836 */ /* 0x001fca0000000000 */
[----:B------:R-:W-:Y:S01]  /*bc00*/  SHF.R.S32.HI R3, RZ, 0x1f, R0 ;  /* 0x0000001fff037819 */ /* 0x000fe20000011400 */
[----:B-1----:R-:W-:-:S03]  /*bc10*/  ULOP3.LUT UR10, UR8, 0x1, URZ, 0xc0, !UPT ;  /* 0x00000001080a7892 */ /* 0x002fc6000f8ec03f */
[----:B------:R-:W-:Y:S01]  /*bc20*/  LEA.HI R3, R3, R0, RZ, 0x7 ;  /* 0x0000000003037211 */ /* 0x000fe200078f38ff */
[----:B------:R-:W-:Y:S01]  /*bc30*/  USHF.R.U32.HI UR37, URZ, 0x1, UR8 ;  /* 0x000000013f257899 */ /* 0x000fe20008011608 */
[----:B------:R-:W-:Y:S01]  /*bc40*/  IMAD.MOV.U32 R0, RZ, RZ, 0x1 ;  /* 0x00000001ff007424 */ /* 0x000fe200078e00ff */
[----:B------:R-:W-:Y:S01]  /*bc50*/  USHF.L.U32 UR6, UR8, 0x6, URZ ;  /* 0x0000000608067899 */ /* 0x000fe2000800063f */
[--C-:B------:R-:W-:Y:S01]  /*bc60*/  SHF.R.S32.HI R8, RZ, 0x7, R3.reuse ;  /* 0x00000007ff087819 */ /* 0x100fe20000011403 */
[----:B------:R-:W-:Y:S02]  /*bc70*/  USHF.L.U32 UR7, UR8, 0xc, URZ ;  /* 0x0000000c08077899 */ /* 0x000fe4000800063f */
[----:B------:R-:W-:Y:S01]  /*bc80*/  ULOP3.LUT UR8, UR8, 0xfffffffe, URZ, 0xc0, !UPT ;  /* 0xfffffffe08087892 */ /* 0x000fe2000f8ec03f */
[----:B------:R-:W-:Y:S01]  /*bc90*/  PRMT R3, R0, 0x7610, R3 ;  /* 0x0000761000037816 */ /* 0x000fe20000000003 */
[----:B------:R-:W-:Y:S01]  /*bca0*/  UISETP.GT.U32.AND UP0, UPT, UR10, 0xffff, UPT ;  /* 0x0000ffff0a00788c */ /* 0x000fe2000bf04070 */
[----:B------:R-:W-:Y:S01]  /*bcb0*/  VIADD R0, R8, 0x1 ;  /* 0x0000000108007836 */ /* 0x000fe20000000000 */
[----:B------:R-:W-:-:S02]  /*bcc0*/  USHF.L.U32 UR21, UR14, UR8, URZ ;  /* 0x000000080e157299 */ /* 0x000fc4000800063f */
[----:B------:R-:W-:Y:S02]  /*bcd0*/  ULOP3.LUT UR11, UR8, 0x1, URZ, 0xfc, !UPT ;  /* 0x00000001080b7892 */ /* 0x000fe4000f8efc3f */
[----:B------:R-:W-:Y:S02]  /*bce0*/  UIMAD.WIDE.U32 UR8, UR9, UR12, URZ ;  /* 0x0000000c090872a5 */ /* 0x000fe4000f8e003f */
[----:B------:R-:W-:Y:S01]  /*bcf0*/  USEL UR10, UR10, 0xffff, !UP0 ;  /* 0x0000ffff0a0a7887 */ /* 0x000fe2000c000000 */
[----:B------:R-:W-:Y:S01]  /*bd00*/  ULDC UR12, c[0x0][0x14] ;  /* 0x00000500000c7ab9 */ /* 0x000fe20000000800 */
[----:B------:R-:W-:Y:S02]  /*bd10*/  USHF.L.U32 UR11, UR14, UR11, URZ ;  /* 0x0000000b0e0b7299 */ /* 0x000fe4000800063f */
[----:B------:R-:W-:Y:S02]  /*bd20*/  UIMAD.WIDE.U32 UR38, UR8, UR12, URZ ;  /* 0x0000000c082672a5 */ /* 0x000fe4000f8e003f */
[----:B------:R-:W-:-:S02]  /*bd30*/  UIMAD UR29, UR9, UR12, URZ ;  /* 0x0000000c091d72a4 */ /* 0x000fc4000f8e023f */
[----:B------:R-:W-:Y:S02]  /*bd40*/  ULOP3.LUT UR10, UR10, 0xffff, URZ, 0xc0, !UPT ;  /* 0x0000ffff0a0a7892 */ /* 0x000fe4000f8ec03f */
[----:B------:R-:W-:Y:S02]  /*bd50*/  ULOP3.LUT UR6, UR6, 0x40, URZ, 0xc0, !UPT ;  /* 0x0000004006067892 */ /* 0x000fe4000f8ec03f */
[----:B------:R-:W-:Y:S02]  /*bd60*/  ULOP3.LUT UR7, UR7, 0x1000, URZ, 0xc0, !UPT ;  /* 0x0000100007077892 */ /* 0x000fe4000f8ec03f */
[----:B------:R-:W-:Y:S02]  /*bd70*/  ULOP3.LUT UR21, UR21, UR11, URZ, 0xfc, !UPT ;  /* 0x0000000b15157292 */ /* 0x000fe4000f8efc3f */
[----:B------:R-:W-:Y:S02]  /*bd80*/  UIADD3 UR29, UR39, UR29, URZ ;  /* 0x0000001d271d7290 */ /* 0x000fe4000fffe03f */
[----:B------:R-:W-:-:S12]  /*bd90*/  USHF.L.U32 UR30, UR30, UR10, URZ ;  /* 0x0000000a1e1e7299 */ /* 0x000fd8000800063f */
.L_x_303:
[----:B------:R-:W-:-:S03]  /*bda0*/  UMOV UR8, 0xffffffff ;  /* 0xffffffff00087882 */ /* 0x000fc60000000000 */
[----:B------:R-:W-:Y:S05]  /*bdb0*/  BRA.DIV UR8, `(.L_x_293) ;  /* 0x0000000e08e07947 */ /* 0x000fea000b800000 */
[----:B------:R-:W-:-:S13]  /*bdc0*/  ELECT P6, URZ, PT ;  /* 0x00000000003f782f */ /* 0x000fda00038c0000 */
.L_x_314:
[----:B------:R-:W0:Y:S01]  /*bdd0*/  LDC R4, c[0x0][0x28c] ;  /* 0x0000a300ff047b82 */ /* 0x000e220000000800 */
[----:B------:R-:W-:Y:S01]  /*bde0*/  BSSY B1, `(.L_x_294) ;  /* 0x0000048000017945 */ /* 0x000fe20003800000 */
[----:B0-----:R-:W-:-:S13]  /*bdf0*/  ISETP.LT.OR P6, PT, R4, 0x1, !P6 ;  /* 0x000000010400780c */ /* 0x001fda00077c1670 */
[----:B------:R-:W-:Y:S05]  /*be00*/  @P6 BRA `(.L_x_295) ;  /* 0x0000000400146947 */ /* 0x000fea0003800000 */
[----:B------:R-:W-:Y:S01]  /*be10*/  LEA R12, R12, UR37, 0x1 ;  /* 0x000000250c0c7c11 */ /* 0x000fe2000f8e08ff */
[----:B------:R-:W-:Y:S01]  /*be20*/  IMAD.MOV.U32 R22, RZ, RZ, RZ ;  /* 0x000000ffff167224 */ /* 0x000fe200078e00ff */
[----:B------:R-:W-:Y:S01]  /*be30*/  LEA R15, R6, UR6, 0x7 ;  /* 0x00000006060f7c11 */ /* 0x000fe2000f8e38ff */
[----:B------:R-:W-:Y:S02]  /*be40*/  IMAD.MOV.U32 R4, RZ, RZ, R0 ;  /* 0x000000ffff047224 */ /* 0x000fe400078e0000 */
[----:B------:R-:W-:Y:S02]  /*be50*/  IMAD.MOV.U32 R5, RZ, RZ, R10 ;  /* 0x000000ffff057224 */ /* 0x000fe400078e000a */
[----:B------:R-:W-:Y:S02]  /*be60*/  IMAD.MOV.U32 R6, RZ, RZ, R9 ;  /* 0x000000ffff067224 */ /* 0x000fe400078e0009 */
[----:B------:R-:W-:-:S07]  /*be70*/  IMAD.SHL.U32 R14, R12, 0x80, RZ ;  /* 0x000000800c0e7824 */ /* 0x000fce00078e00ff */
.L_x_298:
[----:B------:R-:W0:Y:S01]  /*be80*/  S2R R12, SR_CgaCtaId ;  /* 0x00000000000c7919 */ /* 0x000e220000008800 */
[----:B------:R-:W-:Y:S02]  /*be90*/  MOV R7, 0x400 ;  /* 0x0000040000077802 */ /* 0x000fe40000000f00 */
[----:B------:R-:W-:Y:S02]  /*bea0*/  LOP3.LUT P1, RZ, R18, 0x7f, RZ, 0xc0, !PT ;  /* 0x0000007f12ff7812 */ /* 0x000fe4000782c0ff */
[----:B0-----:R-:W-:Y:S02]  /*beb0*/  LEA R21, R12, R7, 0x18 ;  /* 0x000000070c157211 */ /* 0x001fe400078ec0ff */
[----:B------:R-:W-:-:S09]  /*bec0*/  SHF.L.U32 R7, R5, 0x1f, RZ ;  /* 0x0000001f05077819 */ /* 0x000fd200000006ff */
[----:B------:R-:W0:Y:S01]  /*bed0*/  @!P1 LDC R12, c[0x0][0x500] ;  /* 0x00014000ff0c9b82 */ /* 0x000e220000000800 */
[----:B------:R-:W-:-:S04]  /*bee0*/  IMAD R20, R6, 0x8, R21 ;  /* 0x0000000806147824 */ /* 0x000fc800078e0215 */
[----:B------:R-:W1:Y:S02]  /*bef0*/  SYNCS.PHASECHK.TRANS64.TRYWAIT P0, [R20+URZ+0x20], R7 ;  /* 0x00002007140075a7 */ /* 0x000e64000800017f */
[----:B-1----:R-:W-:Y:S05]  /*bf00*/  @!P0 BRA `(.L_x_296) ;  /* 0x0000000c00ac8947 */ /* 0x002fea0003800000 */
.L_x_315:
[----:B-1----:R-:W-:Y:S01]  /*bf10*/  PRMT R7, R11, 0x9910, RZ ;  /* 0x000099100b077816 */ /* 0x002fe200000000ff */
[----:B0-----:R0:W-:Y:S03]  /*bf20*/  @!P1 SYNCS.ARRIVE.TRANS64 RZ, [R20+URZ], R12 ;  /* 0x0000000c14ff99a7 */ /* 0x0011e6000800003f */
[----:B------:R-:W-:-:S13]  /*bf30*/  ISETP.NE.AND P0, PT, R7, 0x2, PT ;  /* 0x000000020700780c */ /* 0x000fda0003f05270 */
[----:B0-----:R-:W-:Y:S05]  /*bf40*/  @P0 BRA `(.L_x_297) ;  /* 0x0000000000040947 */ /* 0x001fea0003800000 */
[----:B------:R-:W-:Y:S01]  /*bf50*/  BPT.TRAP 0x1 ;  /* 0x000000040000795c */ /* 0x000fe20000300000 */
.L_x_297:
[----:B------:R-:W-:Y:S01]  /*bf60*/  LEA R7, R6, UR37, 0x2 ;  /* 0x0000002506077c11 */ /* 0x000fe2000f8e10ff */
[----:B------:R-:W-:Y:S01]  /*bf70*/  VIADD R4, R4, 0xffffffff ;  /* 0xffffffff04047836 */ /* 0x000fe20000000000 */
[----:B------:R-:W-:Y:S01]  /*bf80*/  LEA R12, R6, UR7, 0xe ;  /* 0x00000007060c7c11 */ /* 0x000fe2000f8e70ff */
[----:B------:R-:W-:Y:S01]  /*bf90*/  UIADD3 UR14, UP0, UR40, 0xf0, URZ ;  /* 0x000000f0280e7890 */ /* 0x000fe2000ff1e03f */
[----:B------:R-:W-:Y:S01]  /*bfa0*/  R2UR UR34, R22 ;  /* 0x00000000162272ca */ /* 0x000fe200000e0000 */
[----:B------:R-:W-:Y:S01]  /*bfb0*/  IMAD.SHL.U32 R7, R7, 0x2000, RZ ;  /* 0x0000200007077824 */ /* 0x000fe200078e00ff */
[----:B------:R-:W-:Y:S01]  /*bfc0*/  R2UR UR33, R20 ;  /* 0x00000000142172ca */ /* 0x000fe200000e0000 */
[----:B------:R-:W-:Y:S01]  /*bfd0*/  IMAD R12, R12, 0x2, R21 ;  /* 0x000000020c0c7824 */ /* 0x000fe200078e0215 */
[----:B------:R-:W-:Y:S01]  /*bfe0*/  R2UR UR36, R13 ;  /* 0x000000000d2472ca */ /* 0x000fe200000e0000 */
[----:B------:R-:W-:Y:S01]  /*bff0*/  UIADD3 UR42, UP1, UR40, 0x1f0, URZ ;  /* 0x000001f0282a7890 */ /* 0x000fe2000ff3e03f */
[----:B------:R-:W-:Y:S01]  /*c000*/  LEA R7, R7, R21, 0x1 ;  /* 0x0000001507077211 */ /* 0x000fe200078e08ff */
[----:B------:R-:W-:Y:S01]  /*c010*/  UIADD3.X UR15, URZ, UR41, URZ, UP0, !UPT ;  /* 0x000000293f0f7290 */ /* 0x000fe200087fe43f */
[----:B------:R-:W-:Y:S01]  /*c020*/  R2UR UR8, R12 ;  /* 0x000000000c0872ca */ /* 0x000fe200000e0000 */
[----:B------:R-:W-:Y:S01]  /*c030*/  UPRMT UR31, URZ, 0x5410, UR30 ;  /* 0x000054103f1f7896 */ /* 0x000fe2000800001e */
[----:B------:R-:W-:Y:S01]  /*c040*/  R2UR UR24, R7 ;  /* 0x00000000071872ca */ /* 0x000fe200000e0000 */
[----:B------:R-:W-:Y:S01]  /*c050*/  UIADD3.X UR43, URZ, UR41, URZ, UP1, !UPT ;  /* 0x000000293f2b7290 */ /* 0x000fe20008ffe43f */
[----:B------:R-:W-:Y:S01]  /*c060*/  R2UR UR35, R14 ;  /* 0x000000000e2372ca */ /* 0x000fe200000e0000 */
[----:B------:R-:W-:Y:S01]  /*c070*/  UIADD3 UR26, UR34, 0x40, URZ ;  /* 0x00000040221a7890 */ /* 0x000fe2000fffe03f */
[----:B------:R-:W-:Y:S01]  /*c080*/  R2UR UR19, R15 ;  /* 0x000000000f1372ca */ /* 0x000fe200000e0000 */
[----:B------:R-:W-:Y:S01]  /*c090*/  UPRMT UR44, URZ, 0x5410, UR21 ;  /* 0x000054103f2c7896 */ /* 0x000fe20008000015 */
[----:B------:R-:W-:Y:S01]  /*c0a0*/  ISETP.GT.AND P1, PT, R4, 0x1, PT ;  /* 0x000000010400780c */ /* 0x000fe20003f24270 */
[----:B------:R-:W-:Y:S01]  /*c0b0*/  VIADD R6, R6, 0x1 ;  /* 0x0000000106067836 */ /* 0x000fe20000000000 */
[----:B------:R-:W-:Y:S01]  /*c0c0*/  UMOV UR22, 0x0 ;  /* 0x0000000000167882 */ /* 0x000fe20000000000 */
[----:B------:R-:W-:Y:S01]  /*c0d0*/  UMOV UR23, 0x10000000 ;  /* 0x1000000000177882 */ /* 0x000fe20000000000 */
[----:B------:R-:W-:Y:S01]  /*c0e0*/  UMOV UR25, UR33 ;  /* 0x0000002100197c82 */ /* 0x000fe20008000000 */
[----:B------:R-:W-:Y:S01]  /*c0f0*/  UIADD3 UR16, UR8, 0x40100, URZ ;  /* 0x0004010008107890 */ /* 0x000fe2000fffe03f */
[----:B------:R-:W-:Y:S01]  /*c100*/  ISETP.NE.AND P0, PT, R6, 0x4, PT ;  /* 0x000000040600780c */ /* 0x000fe20003f05270 */
[----:B------:R-:W-:Y:S01]  /*c110*/  UIADD3 UR32, UR24, 0x100, URZ ;  /* 0x0000010018207890 */ /* 0x000fe2000fffe03f */
[----:B------:R-:W-:Y:S01]  /*c120*/  VIADD R22, R22, 0x80 ;  /* 0x0000008016167836 */ /* 0x000fe20000000000 */
[----:B------:R-:W-:Y:S01]  /*c130*/  UIADD3 UR24, UR24, 0x8100, URZ ;  /* 0x0000810018187890 */ /* 0x000fe2000fffe03f */
[----:B------:R-:W-:Y:S01]  /*c140*/  SEL R12, RZ, 0x1, P0 ;  /* 0x00000001ff0c7807 */ /* 0x000fe20000000000 */
[----:B------:R-:W-:Y:S01]  /*c150*/  UIADD3 UR8, UR8, 0x44100, URZ ;  /* 0x0004410008087890 */ /* 0x000fe2000fffe03f */
[----:B------:R-:W-:Y:S01]  /*c160*/  SEL R6, R6, RZ, P0 ;  /* 0x000000ff06067207 */ /* 0x000fe20000000000 */
[----:B------:R-:W-:Y:S01]  /*c170*/  UMOV UR28, UR36 ;  /* 0x00000024001c7c82 */ /* 0x000fe20008000000 */
[----:B------:R-:W-:Y:S01]  /*c180*/  UMOV UR27, UR35 ;  /* 0x00000023001b7c82 */ /* 0x000fe20008000000 */
[----:B------:R-:W-:Y:S01]  /*c190*/  UMOV UR17, UR33 ;  /* 0x0000002100117c82 */ /* 0x000fe20008000000 */
[----:B------:R-:W-:Y:S01]  /*c1a0*/  UMOV UR18, UR34 ;  /* 0x0000002200127c82 */ /* 0x000fe20008000000 */
[----:B------:R-:W-:Y:S01]  /*c1b0*/  UMOV UR20, UR36 ;  /* 0x0000002400147c82 */ /* 0x000fe20008000000 */
[----:B------:R0:W-:Y:S01]  /*c1c0*/  UTMALDG.3D.MULTICAST [UR32], [UR14], UR31, desc[UR22] ;  /* 0x000016200e0073b4 */ /* 0x0001e2000801181f */
[----:B------:R-:W-:Y:S01]  /*c1d0*/  UMOV UR9, UR33 ;  /* 0x0000002100097c82 */ /* 0x000fe20008000000 */
[----:B------:R-:W-:Y:S01]  /*c1e0*/  UMOV UR11, UR19 ;  /* 0x00000013000b7c82 */ /* 0x000fe20008000000 */
[----:B------:R-:W-:Y:S01]  /*c1f0*/  UMOV UR12, UR36 ;  /* 0x00000024000c7c82 */ /* 0x000fe20008000000 */
[----:B------:R-:W-:Y:S01]  /*c200*/  UMOV UR10, UR26 ;  /* 0x0000001a000a7c82 */ /* 0x000fe20008000000 */
[----:B------:R-:W-:Y:S01]  /*c210*/  LOP3.LUT R5, R5, R12, RZ, 0x3c, !PT ;  /* 0x0000000c05057212 */ /* 0x000fe200078e3cff */
[----:B------:R0:W-:Y:S01]  /*c220*/  UTMALDG.3D.MULTICAST [UR24], [UR14], UR31, desc[UR22] ;  /* 0x000016180e0073b4 */ /* 0x0001e2000801181f */
[----:B------:R0:W-:Y:S01]  /*c230*/  UTMALDG.3D.MULTICAST [UR16], [UR42], UR44, desc[UR22] ;  /* 0x000016102a0073b4 */ /* 0x0001e2000801182c */
[----:B------:R0:W-:Y:S02]  /*c240*/  UTMALDG.3D.MULTICAST [UR8], [UR42], UR44, desc[UR22] ;  /* 0x000016082a0073b4 */ /* 0x0001e4000801182c */
[----:B0-----:R-:W-:Y:S05]  /*c250*/  @P1 BRA `(.L_x_298) ;  /* 0xfffffffc00081947 */ /* 0x001fea000383ffff */
.L_x_295:
[----:B------:R-:W-:Y:S05]  /*c260*/  BSYNC B1 ;  /* 0x0000000000017941 */ /* 0x000fea0003800000 */
.L_x_294:
[----:B------:R-:W-:Y:S01]  /*c270*/  LOP3.LUT P1, RZ, R3, 0xff, RZ, 0xc0, !PT ;  /* 0x000000ff03ff7812 */ /* 0x000fe2000782c0ff */
[----:B------:R-:W-:Y:S01]  /*c280*/  IMAD.IADD R9, R8, 0x1, R9 ;  /* 0x0000000108097824 */ /* 0x000fe200078e0209 */
[----:B------:R-:W-:Y:S01]  /*c290*/  IADD3 R16, P2, R16, UR38, RZ ;  /* 0x0000002610107c10 */ /* 0x000fe2000ff5e0ff */
[----:B------:R-:W-:Y:S01]  /*c2a0*/  ULDC.64 UR8, c[0x0][0x650] ;  /* 0x0001940000087ab9 */ /* 0x000fe20000000a00 */
[----:B------:R-:W-:Y:S01]  /*c2b0*/  BSSY B1, `(.L_x_299) ;  /* 0x000006b000017945 */ /* 0x000fe20003800000 */
[----:B------:R-:W-:Y:S01]  /*c2c0*/  IMAD.MOV.U32 R12, RZ, RZ, -0x1 ;  /* 0xffffffffff0c7424 */ /* 0x000fe200078e00ff */
[----:B------:R-:W-:Y:S01]  /*c2d0*/  SHF.R.U32.HI R3, RZ, 0x2, R9 ;  /* 0x00000002ff037819 */ /* 0x000fe20000011609 */
[----:B------:R-:W-:Y:S01]  /*c2e0*/  IMAD.MOV.U32 R6, RZ, RZ, -0x1 ;  /* 0xffffffffff067424 */ /* 0x000fe200078e00ff */
[----:B------:R-:W-:Y:S01]  /*c2f0*/  ISETP.GT.U32.AND P0, PT, R9, 0x3, PT ;  /* 0x000000030900780c */ /* 0x000fe20003f04070 */
[----:B------:R-:W-:Y:S01]  /*c300*/  IMAD.MOV.U32 R13, RZ, RZ, -0x1 ;  /* 0xffffffffff0d7424 */ /* 0x000fe200078e00ff */
[----:B------:R-:W-:-:S02]  /*c310*/  LOP3.LUT R3, R3, 0x1, RZ, 0xc0, !PT ;  /* 0x0000000103037812 */ /* 0x000fc400078ec0ff */
[----:B------:R-:W-:Y:S01]  /*c320*/  ISETP.LT.U32.AND P0, PT, R8, 0x4, P0 ;  /* 0x000000040800780c */ /* 0x000fe20000701070 */
[----:B------:R-:W0:Y:S01]  /*c330*/  @P1 S2R R5, SR_CgaCtaId ;  /* 0x0000000000051919 */ /* 0x000e220000008800 */
[----:B------:R-:W-:Y:S02]  /*c340*/  @P1 MOV R4, 0x400 ;  /* 0x0000040000041802 */ /* 0x000fe40000000f00 */
[----:B------:R-:W-:Y:S02]  /*c350*/  IADD3.X R17, R17, UR29, RZ, P2, !PT ;  /* 0x0000001d11117c10 */ /* 0x000fe400097fe4ff */
[----:B------:R-:W-:Y:S02]  /*c360*/  ISETP.GE.U32.AND P2, PT, R16, UR8, PT ;  /* 0x0000000810007c0c */ /* 0x000fe4000bf46070 */
[----:B------:R-:W-:Y:S02]  /*c370*/  LOP3.LUT R9, R9, 0x3, RZ, 0xc0, !PT ;  /* 0x0000000309097812 */ /* 0x000fe400078ec0ff */
[----:B0-----:R-:W-:-:S04]  /*c380*/  @P1 LEA R4, R5, R4, 0x18 ;  /* 0x0000000405041211 */ /* 0x001fc800078ec0ff */
[----:B------:R0:W-:Y:S01]  /*c390*/  @P1 SYNCS.ARRIVE.TRANS64.A1T0 RZ, [R4+URZ+0x58], RZ ;  /* 0x000058ff04ff19a7 */ /* 0x0001e2000810003f */
[----:B------:R-:W-:Y:S02]  /*c3a0*/  ISETP.NE.U32.AND P1, PT, R3, 0x1, PT ;  /* 0x000000010300780c */ /* 0x000fe40003f25070 */
[----:B------:R-:W-:Y:S02]  /*c3b0*/  SEL R3, RZ, 0x1, !P0 ;  /* 0x00000001ff037807 */ /* 0x000fe40004000000 */
[----:B------:R-:W-:Y:S02]  /*c3c0*/  ISETP.GE.U32.AND.EX P0, PT, R17, UR9, PT, P2 ;  /* 0x0000000911007c0c */ /* 0x000fe4000bf06120 */
[----:B------:R-:W-:-:S04]  /*c3d0*/  ISETP.GT.U32.AND P1, PT, R8, 0x3, !P1 ;  /* 0x000000030800780c */ /* 0x000fc80004f24070 */
[----:B0-----:R-:W-:-:S04]  /*c3e0*/  SEL R4, RZ, 0x1, !P1 ;  /* 0x00000001ff047807 */ /* 0x001fc80004800000 */
[--C-:B------:R-:W-:Y:S02]  /*c3f0*/  LOP3.LUT R10, R4, R10, R3.reuse, 0x96, !PT ;  /* 0x0000000a040a7212 */ /* 0x100fe400078e9603 */
[----:B------:R-:W-:Y:S02]  /*c400*/  PRMT R4, RZ, 0x7610, R4 ;  /* 0x00007610ff047816 */ /* 0x000fe40000000004 */
[----:B------:R-:W-:Y:S01]  /*c410*/  PRMT R3, RZ, 0x7610, R3 ;  /* 0x00007610ff037816 */ /* 0x000fe20000000003 */
[----:B------:R-:W-:Y:S06]  /*c420*/  @P0 BRA `(.L_x_300) ;  /* 0x00000004004c0947 */ /* 0x000fec0003800000 */
[----:B------:R-:W0:Y:S01]  /*c430*/  S2R R14, SR_CTAID.X ;  /* 0x00000000000e7919 */ /* 0x000e220000002500 */
[----:B------:R-:W-:Y:S01]  /*c440*/  ULDC.64 UR8, c[0x0][0x628] ;  /* 0x00018a0000087ab9 */ /* 0x000fe20000000a00 */
[----:B------:R-:W1:Y:S01]  /*c450*/  LDC R15, c[0x0][0x144] ;  /* 0x00005100ff0f7b82 */ /* 0x000e620000000800 */
[----:B------:R-:W-:Y:S01]  /*c460*/  ISETP.NE.U32.AND P0, PT, RZ, UR8, PT ;  /* 0x00000008ff007c0c */ /* 0x000fe2000bf05070 */
[----:B------:R-:W2:Y:S01]  /*c470*/  S2R R12, SR_CTAID.Y ;  /* 0x00000000000c7919 */ /* 0x000ea20000002600 */
[----:B------:R-:W-:Y:S01]  /*c480*/  ULDC UR10, c[0x0][0x150] ;  /* 0x00005400000a7ab9 */ /* 0x000fe20000000800 */
[----:B------:R-:W-:Y:S01]  /*c490*/  ULDC UR11, c[0x0][0x630] ;  /* 0x00018c00000b7ab9 */ /* 0x000fe20000000800 */
[----:B------:R-:W-:Y:S02]  /*c4a0*/  ISETP.NE.AND.EX P0, PT, RZ, UR9, PT, P0 ;  /* 0x00000009ff007c0c */ /* 0x000fe4000bf05300 */
[----:B------:R-:W-:Y:S02]  /*c4b0*/  MOV R4, R16 ;  /* 0x0000001000047202 */ /* 0x000fe40000000f00 */
[----:B0-----:R-:W-:-:S05]  /*c4c0*/  I2FP.F32.U32 R5, R14 ;  /* 0x0000000e00057245 */ /* 0x001fca0000201000 */
[----:B------:R-:W-:Y:S01]  /*c4d0*/  FMUL R20, R5, UR10 ;  /* 0x0000000a05147c20 */ /* 0x000fe20008400000 */
[----:B------:R-:W-:-:S03]  /*c4e0*/  IMAD.MOV.U32 R5, RZ, RZ, R17 ;  /* 0x000000ffff057224 */ /* 0x000fc600078e0011 */
[----:B--2---:R-:W-:Y:S05]  /*c4f0*/  @!P0 BRA `(.L_x_301) ;  /* 0x0000000000288947 */ /* 0x004fea0003800000 */
[----:B------:R-:W-:Y:S02]  /*c500*/  ULDC UR10, c[0x0][0x634] ;  /* 0x00018d00000a7ab9 */ /* 0x000fe40000000800 */
[----:B------:R-:W-:-:S05]  /*c510*/  IADD3 R5, P0, R16, UR10, RZ ;  /* 0x0000000a10057c10 */ /* 0x000fca000ff1e0ff */
[----:B------:R-:W-:-:S04]  /*c520*/  IMAD.X R13, RZ, RZ, R17, P0 ;  /* 0x000000ffff0d7224 */ /* 0x000fc800000e0611 */
[----:B------:R-:W-:-:S04]  /*c530*/  IMAD.WIDE.U32 R6, R13, UR8, RZ ;  /* 0x000000080d067c25 */ /* 0x000fc8000f8e00ff */
[----:B------:R-:W-:-:S04]  /*c540*/  IMAD.WIDE.U32 R6, P0, R5, UR9, R6 ;  /* 0x0000000905067c25 */ /* 0x000fc8000f800006 */
[----:B------:R-:W-:-:S04]  /*c550*/  IMAD.WIDE.U32 R4, R5, UR8, RZ ;  /* 0x0000000805047c25 */ /* 0x000fc8000f8e00ff */
[----:B------:R-:W-:Y:S01]  /*c560*/  IMAD.MOV.U32 R4, RZ, RZ, R7 ;  /* 0x000000ffff047224 */ /* 0x000fe200078e0007 */
[----:B------:R-:W-:Y:S01]  /*c570*/  IADD3 RZ, P1, R5, R6, RZ ;  /* 0x0000000605ff7210 */ /* 0x000fe20007f3e0ff */
[----:B------:R-:W-:-:S04]  /*c580*/  IMAD.X R5, RZ, RZ, RZ, P0 ;  /* 0x000000ffff057224 */ /* 0x000fc800000e06ff */
[----:B------:R-:W-:-:S08]  /*c590*/  IMAD.WIDE.U32.X R4, R13, UR9, R4, P1 ;  /* 0x000000090d047c25 */ /* 0x000fd000088e0404 */
.L_x_301:
[--C-:B------:R-:W-:Y:S01]  /*c5a0*/  SHF.R.U64 R13, R4, UR11, R5.reuse ;  /* 0x0000000b040d7c19 */ /* 0x100fe20008001205 */
[----:B------:R-:W0:Y:S01]  /*c5b0*/  F2I.U32.TRUNC.NTZ R20, R20 ;  /* 0x0000001400147305 */ /* 0x000e22000020f000 */
[----:B------:R-:W-:Y:S01]  /*c5c0*/  SHF.R.U32.HI R4, RZ, UR11, R5 ;  /* 0x0000000bff047c19 */ /* 0x000fe20008011605 */
[----:B------:R-:W-:Y:S01]  /*c5d0*/  ULDC.64 UR8, c[0x0][0x620] ;  /* 0x0001880000087ab9 */ /* 0x000fe20000000a00 */
[----:B------:R-:W-:Y:S01]  /*c5e0*/  IADD3 R7, P0, RZ, -R13, RZ ;  /* 0x8000000dff077210 */ /* 0x000fe20007f1e0ff */
[----:B------:R-:W-:Y:S01]  /*c5f0*/  ULDC.64 UR10, c[0x0][0x640] ;  /* 0x00019000000a7ab9 */ /* 0x000fe20000000a00 */
[----:B------:R-:W2:Y:S03]  /*c600*/  LDC R21, c[0x0][0x148] ;  /* 0x00005200ff157b82 */ /* 0x000ea60000000800 */
[----:B------:R-:W-:Y:S01]  /*c610*/  IMAD.X R4, RZ, RZ, ~R4, P0 ;  /* 0x000000ffff047224 */ /* 0x000fe200000e0e04 */
[----:B------:R-:W-:-:S03]  /*c620*/  ISETP.NE.U32.AND P0, PT, RZ, UR10, PT ;  /* 0x0000000aff007c0c */ /* 0x000fc6000bf05070 */
[----:B------:R-:W-:Y:S01]  /*c630*/  IMAD R6, R4, UR8, RZ ;  /* 0x0000000804067c24 */ /* 0x000fe2000f8e02ff */
[----:B------:R-:W-:Y:S01]  /*c640*/  ISETP.NE.AND.EX P0, PT, RZ, UR11, PT, P0 ;  /* 0x0000000bff007c0c */ /* 0x000fe2000bf05300 */
[----:B------:R-:W-:Y:S01]  /*c650*/  IMAD.WIDE.U32 R4, R7, UR8, R16 ;  /* 0x0000000807047c25 */ /* 0x000fe2000f8e0010 */
[----:B------:R-:W-:-:S03]  /*c660*/  ULDC UR8, c[0x0][0x618] ;  /* 0x0001860000087ab9 */ /* 0x000fc60000000800 */
[----:B------:R-:W-:Y:S01]  /*c670*/  IMAD R7, R7, UR9, R6 ;  /* 0x0000000907077c24 */ /* 0x000fe2000f8e0206 */
[----:B------:R-:W-:Y:S01]  /*c680*/  ULDC UR9, c[0x0][0x154] ;  /* 0x0000550000097ab9 */ /* 0x000fe20000000800 */
[----:B0-----:R-:W-:Y:S02]  /*c690*/  IMAD.MOV R6, RZ, RZ, -R20 ;  /* 0x000000ffff067224 */ /* 0x001fe400078e0a14 */
[----:B------:R-:W-:Y:S02]  /*c6a0*/  IMAD.IADD R5, R5, 0x1, R7 ;  /* 0x0000000105057824 */ /* 0x000fe400078e0207 */
[----:B-1----:R-:W-:Y:S01]  /*c6b0*/  IMAD R14, R15, R6, R14 ;  /* 0x000000060f0e7224 */ /* 0x002fe200078e020e */
[----:B------:R-:W-:Y:S02]  /*c6c0*/  I2FP.F32.U32 R6, R12 ;  /* 0x0000000c00067245 */ /* 0x000fe40000201000 */
[--C-:B------:R-:W-:Y:S02]  /*c6d0*/  SHF.R.U64 R15, R4, UR8, R5.reuse ;  /* 0x00000008040f7c19 */ /* 0x100fe40008001205 */
[----:B------:R-:W-:Y:S01]  /*c6e0*/  SHF.R.U32.HI R4, RZ, UR8, R5 ;  /* 0x00000008ff047c19 */ /* 0x000fe20008011605 */
[----:B------:R-:W-:Y:S01]  /*c6f0*/  FMUL R6, R6, UR9 ;  /* 0x0000000906067c20 */ /* 0x000fe20008400000 */
[----:B------:R-:W-:-:S02]  /*c700*/  ULDC UR8, c[0x0][0x608] ;  /* 0x0001820000087ab9 */ /* 0x000fc40000000800 */
[--C-:B------:R-:W-:Y:S01]  /*c710*/  SHF.R.U64 R22, R15, UR8, R4.reuse ;  /* 0x000000080f167c19 */ /* 0x100fe20008001204 */
[----:B------:R0:W1:Y:S01]  /*c720*/  F2I.U32.TRUNC.NTZ R24, R6 ;  /* 0x0000000600187305 */ /* 0x000062000020f000 */
[----:B------:R-:W-:Y:S01]  /*c730*/  SHF.R.U32.HI R5, RZ, UR8, R4 ;  /* 0x00000008ff057c19 */ /* 0x000fe20008011604 */
[----:B------:R-:W-:-:S03]  /*c740*/  ULDC UR8, c[0x0][0x658] ;  /* 0x0001960000087ab9 */ /* 0x000fc60000000800 */
[--C-:B------:R-:W-:Y:S02]  /*c750*/  SHF.R.U64 R20, R22, UR8, R5.reuse ;  /* 0x0000000816147c19 */ /* 0x100fe40008001205 */
[----:B------:R-:W-:-:S03]  /*c760*/  SHF.R.U32.HI R23, RZ, UR8, R5 ;  /* 0x00000008ff177c19 */ /* 0x000fc60008011605 */
[----:B------:R-:W-:Y:S01]  /*c770*/  IMAD.MOV.U32 R4, RZ, RZ, R20 ;  /* 0x000000ffff047224 */ /* 0x000fe200078e0014 */
[----:B------:R-:W-:Y:S01]  /*c780*/  MOV R5, R23 ;  /* 0x0000001700057202 */ /* 0x000fe20000000f00 */
[----:B0-----:R-:W-:Y:S06]  /*c790*/  @!P0 BRA `(.L_x_302) ;  /* 0x0000000000288947 */ /* 0x001fec0003800000 */
        /* <DEDUP_REMOVED lines=10> */
.L_x_302:
[----:B------:R-:W-:Y:S01]  /*c840*/  ISETP.NE.AND P0, PT, R2, 0x1, PT ;  /* 0x000000010200780c */ /* 0x000fe20003f05270 */
[----:B------:R-:W-:Y:S01]  /*c850*/  ULDC UR8, c[0x0][0x648] ;  /* 0x0001920000087ab9 */ /* 0x000fe20000000800 */
[----:B------:R-:W-:Y:S01]  /*c860*/  LOP3.LUT R22, R22, UR13, RZ, 0xc0, !PT ;  /* 0x0000000d16167c12 */ /* 0x000fe2000f8ec0ff */
[----:B-1----:R-:W-:Y:S01]  /*c870*/  IMAD.MOV R24, RZ, RZ, -R24 ;  /* 0x000000ffff187224 */ /* 0x002fe200078e0a18 */
[----:B------:R-:W-:Y:S01]  /*c880*/  SHF.R.U64 R5, R4, UR8, R5 ;  /* 0x0000000804057c19 */ /* 0x000fe20008001205 */
[----:B------:R-:W-:Y:S01]  /*c890*/  ULDC UR8, c[0x0][0x638] ;  /* 0x00018e0000087ab9 */ /* 0x000fe20000000800 */
[----:B------:R-:W-:Y:S01]  /*c8a0*/  LOP3.LUT R15, R15, UR4, RZ, 0xc0, !PT ;  /* 0x000000040f0f7c12 */ /* 0x000fe2000f8ec0ff */
[----:B------:R-:W-:Y:S01]  /*c8b0*/  ULDC UR9, c[0x0][0x610] ;  /* 0x0001840000097ab9 */ /* 0x000fe20000000800 */
[----:B------:R-:W-:Y:S02]  /*c8c0*/  IMAD.MOV.U32 R4, RZ, RZ, 0x1 ;  /* 0x00000001ff047424 */ /* 0x000fe400078e00ff */
[----:B------:R-:W-:-:S02]  /*c8d0*/  IMAD.MOV R7, RZ, RZ, -R5 ;  /* 0x000000ffff077224 */ /* 0x000fc400078e0a05 */
[----:B------:R-:W-:Y:S02]  /*c8e0*/  IMAD R5, R5, UR5, R22 ;  /* 0x0000000505057c24 */ /* 0x000fe4000f8e0216 */
[----:B--2---:R-:W-:Y:S02]  /*c8f0*/  @P0 IMAD R14, R21, R24, R12 ;  /* 0x00000018150e0224 */ /* 0x004fe400078e020c */
[----:B------:R-:W-:Y:S01]  /*c900*/  IMAD R20, R7, UR8, R20 ;  /* 0x0000000807147c24 */ /* 0x000fe2000f8e0214 */
[----:B------:R-:W-:Y:S01]  /*c910*/  ULDC UR8, c[0x0][0x600] ;  /* 0x0001800000087ab9 */ /* 0x000fe20000000800 */
[----:B------:R-:W-:Y:S02]  /*c920*/  IMAD R14, R5, UR9, R14 ;  /* 0x00000009050e7c24 */ /* 0x000fe4000f8e020e */
[----:B------:R-:W-:-:S05]  /*c930*/  IMAD R5, R20, UR8, R15 ;  /* 0x0000000814057c24 */ /* 0x000fca000f8e020f */
[----:B------:R-:W-:Y:S02]  /*c940*/  SEL R6, R5, R14, !P0 ;  /* 0x0000000e05067207 */ /* 0x000fe40004000000 */
[----:B------:R-:W-:-:S07]  /*c950*/  SEL R12, R14, R5, !P0 ;  /* 0x000000050e0c7207 */ /* 0x000fce0004000000 */
.L_x_300:
[----:B------:R-:W-:Y:S05]  /*c960*/  BSYNC B1 ;  /* 0x0000000000017941 */ /* 0x000fea0003800000 */
.L_x_299:
[----:B------:R-:W-:-:S13]  /*c970*/  LOP3.LUT P0, RZ, R4, 0xff, RZ, 0xc0, !PT ;  /* 0x000000ff04ff7812 */ /* 0x000fda000780c0ff */
[----:B------:R-:W-:Y:S05]  /*c980*/  @P0 BRA `(.L_x_303) ;  /* 0xfffffff400040947 */ /* 0x000fea000383ffff */
[----:B------:R-:W-:Y:S05]  /*c990*/  BSYNC B0 ;  /* 0x0000000000007941 */ /* 0x000fea0003800000 */
.L_x_292:
[----:B------:R-:W-:-:S03]  /*c9a0*/  UMOV UR8, 0xffffffff ;  /* 0xffffffff00087882 */ /* 0x000fc60000000000 */
[----:B------:R-:W-:Y:S05]  /*c9b0*/  BRA.DIV UR8, `(.L_x_304) ;  /* 0x0000000608147947 */ /* 0x000fea000b800000 */
[----:B------:R-:W-:-:S13]  /*c9c0*/  ELECT P6, URZ, PT ;  /* 0x00000000003f782f */ /* 0x000fda00038c0000 */
.L_x_318:
[----:B------:R-:W-:Y:S04]  /*c9d0*/  BSSY B0, `(.L_x_305) ;  /* 0x000002b000007945 */ /* 0x000fe80003800000 */
[----:B------:R-:W-:Y:S05]  /*c9e0*/  @!P6 BRA `(.L_x_306) ;  /* 0x0000000000a4e947 */ /* 0x000fea0003800000 */
[----:B------:R-:W-:-:S04]  /*c9f0*/  LOP3.LUT R19, R19, 0x2, RZ, 0xfc, !PT ;  /* 0x0000000213137812 */ /* 0x000fc800078efcff */
[----:B------:R-:W-:-:S13]  /*ca00*/  ISETP.NE.AND P0, PT, R19, 0x3, PT ;  /* 0x000000031300780c */ /* 0x000fda0003f05270 */
[----:B------:R-:W-:Y:S05]  /*ca10*/  @!P0 BRA `(.L_x_307) ;  /* 0x0000000000048947 */ /* 0x000fea0003800000 */
[----:B------:R-:W-:Y:S01]  /*ca20*/  BPT.TRAP 0x1 ;  /* 0x000000040000795c */ /* 0x000fe20000300000 */
.L_x_307:
[----:B------:R-:W0:Y:S01]  /*ca30*/  S2R R3, SR_CgaCtaId ;  /* 0x0000000000037919 */ /* 0x000e220000008800 */
[----:B------:R-:W-:Y:S02]  /*ca40*/  MOV R0, 0x400 ;  /* 0x0000040000007802 */ /* 0x000fe40000000f00 */
[----:B------:R-:W-:Y:S02]  /*ca50*/  SHF.L.U32 R2, R10, 0x1f, RZ ;  /* 0x0000001f0a027819 */ /* 0x000fe400000006ff */
[----:B0-----:R-:W-:-:S05]  /*ca60*/  LEA R0, R3, R0, 0x18 ;  /* 0x0000000003007211 */ /* 0x001fca00078ec0ff */
[----:B------:R-:W-:-:S04]  /*ca70*/  VIADD R0, R0, 0x20 ;  /* 0x0000002000007836 */ /* 0x000fc80000000000 */
[C---:B------:R-:W-:Y:S01]  /*ca80*/  IMAD R5, R9.reuse, 0x8, R0 ;  /* 0x0000000809057824 */ /* 0x040fe200078e0200 */
[----:B------:R-:W-:-:S03]  /*ca90*/  IADD3 R9, R9, 0x1, RZ ;  /* 0x0000000109097810 */ /* 0x000fc60007ffe0ff */
[----:B------:R-:W0:Y:S01]  /*caa0*/  SYNCS.PHASECHK.TRANS64.TRYWAIT P0, [R5+URZ], R2 ;  /* 0x00000002050075a7 */ /* 0x000e22000800017f */
[----:B------:R-:W-:-:S04]  /*cab0*/  ISETP.NE.AND P1, PT, R9, 0x4, PT ;  /* 0x000000040900780c */ /* 0x000fc80003f25270 */
[----:B------:R-:W-:Y:S02]  /*cac0*/  SEL R3, RZ, 0x1, P1 ;  /* 0x00000001ff037807 */ /* 0x000fe40000800000 */
[----:B------:R-:W-:Y:S02]  /*cad0*/  SEL R9, R9, RZ, P1 ;  /* 0x000000ff09097207 */ /* 0x000fe40000800000 */
[----:B------:R-:W-:-:S03]  /*cae0*/  LOP3.LUT R10, R10, R3, RZ, 0x3c, !PT ;  /* 0x000000030a0a7212 */ /* 0x000fc600078e3cff */
[----:B------:R-:W-:Y:S01]  /*caf0*/  IMAD R7, R9, 0x8, R0 ;  /* 0x0000000809077824 */ /* 0x000fe200078e0200 */
[----:B------:R-:W-:Y:S01]  /*cb00*/  SHF.L.U32 R4, R10, 0x1f, RZ ;  /* 0x0000001f0a047819 */ /* 0x000fe200000006ff */
[----:B0-----:R-:W-:Y:S06]  /*cb10*/  @!P0 BRA `(.L_x_308) ;  /* 0x0000000000dc8947 */ /* 0x001fec0003800000 */
.L_x_319:
[----:B------:R-:W1:Y:S01]  /*cb20*/  SYNCS.PHASECHK.TRANS64.TRYWAIT P0, [R7+URZ], R4 ;  /* 0x00000004070075a7 */ /* 0x000e62000800017f */
[----:B0-----:R-:W-:-:S05]  /*cb30*/  VIADD R2, R9, 0x1 ;  /* 0x0000000109027836 */ /* 0x001fca0000000000 */
[----:B------:R-:W-:-:S04]  /*cb40*/  ISETP.NE.AND P1, PT, R2, 0x4, PT ;  /* 0x000000040200780c */ /* 0x000fc80003f25270 */
[----:B------:R-:W-:Y:S02]  /*cb50*/  SEL R3, RZ, 0x1, P1 ;  /* 0x00000001ff037807 */ /* 0x000fe40000800000 */
[----:B------:R-:W-:Y:S02]  /*cb60*/  SEL R9, R2, RZ, P1 ;  /* 0x000000ff02097207 */ /* 0x000fe40000800000 */
[----:B------:R-:W-:-:S03]  /*cb70*/  LOP3.LUT R11, R10, R3, RZ, 0x3c, !PT ;  /* 0x000000030a0b7212 */ /* 0x000fc600078e3cff */
[----:B------:R-:W-:Y:S01]  /*cb80*/  IMAD R6, R9, 0x8, R0 ;  /* 0x0000000809067824 */ /* 0x000fe200078e0200 */
[----:B------:R-:W-:Y:S01]  /*cb90*/  SHF.L.U32 R5, R11, 0x1f, RZ ;  /* 0x0000001f0b057819 */ /* 0x000fe200000006ff */
[----:B-1----:R-:W-:Y:S06]  /*cba0*/  @!P0 BRA `(.L_x_309) ;  /* 0x0000000000cc8947 */ /* 0x002fec0003800000 */
.L_x_320:
[----:B------:R-:W1:Y:S01]  /*cbb0*/  SYNCS.PHASECHK.TRANS64.TRYWAIT P0, [R6+URZ], R5 ;  /* 0x00000005060075a7 */ /* 0x000e62000800017f */
[----:B------:R-:W-:-:S05]  /*cbc0*/  VIADD R2, R9, 0x1 ;  /* 0x0000000109027836 */ /* 0x000fca0000000000 */
[----:B------:R-:W-:-:S04]  /*cbd0*/  ISETP.NE.AND P1, PT, R2, 0x4, PT ;  /* 0x000000040200780c */ /* 0x000fc80003f25270 */
[----:B0-----:R-:W-:Y:S02]  /*cbe0*/  SEL R4, RZ, 0x1, P1 ;  /* 0x00000001ff047807 */ /* 0x001fe40000800000 */
[----:B------:R-:W-:Y:S02]  /*cbf0*/  SEL R3, R2, RZ, P1 ;  /* 0x000000ff02037207 */ /* 0x000fe40000800000 */
[----:B------:R-:W-:Y:S01]  /*cc00*/  LOP3.LUT R4, R11, R4, RZ, 0x3c, !PT ;  /* 0x000000040b047212 */ /* 0x000fe200078e3cff */
[----:B-1----:R-:W-:Y:S06]  /*cc10*/  @!P0 BRA `(.L_x_310) ;  /* 0x0000000000c48947 */ /* 0x002fec0003800000 */
.L_x_321:
[----:B------:R-:W-:Y:S01]  /*cc20*/  IMAD R3, R3, 0x8, R0 ;  /* 0x0000000803037824 */ /* 0x000fe200078e0200 */
[----:B------:R-:W-:-:S07]  /*cc30*/  SHF.L.U32 R0, R4, 0x1f, RZ ;  /* 0x0000001f04007819 */ /* 0x000fce00000006ff */
.L_x_311:
[----:B-1----:R1:W2:Y:S02]  /*cc40*/  SYNCS.PHASECHK.TRANS64.TRYWAIT P0, [R3+URZ], R0 ;  /* 0x00000000030075a7 */ /* 0x0022a4000800017f */
[----:B--2---:R-:W-:Y:S05]  /*cc50*/  @!P0 NANOSLEEP.SYNCS 0x989680 ;  /* 0x009896800000895d */ /* 0x004fea0003900000 */
[----:B------:R-:W2:Y:S02]  /*cc60*/  @!P0 SYNCS.PHASECHK.TRANS64 P0, [R3+URZ], R0 ;  /* 0x00000000030085a7 */ /* 0x000ea4000800007f */
[----:B--2---:R-:W-:Y:S05]  /*cc70*/  @!P0 BRA `(.L_x_311) ;  /* 0xfffffffc00f08947 */ /* 0x004fea000383ffff */
.L_x_306:
[----:B------:R-:W-:Y:S05]  /*cc80*/  BSYNC B0 ;  /* 0x0000000000007941 */ /* 0x000fea0003800000 */
.L_x_305:
[----:B------:R-:W-:Y:S05]  /*cc90*/  EXIT ;  /* 0x000000000000794d */ /* 0x000fea0003800000 */
.L_x_21:
[----:B----4-:R4:W0:Y:S02]  /*cca0*/  SYNCS.PHASECHK.TRANS64.TRYWAIT P1, [R3+URZ], R0 ;  /* 0x00000000030075a7 */ /* 0x010824000802017f */
[----:B0-----:R-:W-:Y:S05]  /*ccb0*/  @!P1 NANOSLEEP.SYNCS 0x989680 ;  /* 0x009896800000995d */ /* 0x001fea0003900000 */
[----:B------:R-:W0:Y:S02]  /*ccc0*/  @!P1 SYNCS.PHASECHK.TRANS64 P1, [R3+URZ], R0 ;  /* 0x00000000030095a7 */ /* 0x000e24000802007f */
[----:B0-----:R-:W-:Y:S05]  /*ccd0*/  @!P1 BRA `(.L_x_21) ;  /* 0xfffffffc00f09947 */ /* 0x001fea000383ffff */
[----:B------:R-:W-:Y:S05]  /*cce0*/  BRA `(.L_x_20) ;  /* 0xffffff48000c7947 */ /* 0x000fea000383ffff */
.L_x_26:
[----:B-1----:R1:W3:Y:S02]  /*ccf0*/  SYNCS.PHASECHK.TRANS64.TRYWAIT P1, [R5+URZ], R4 ;  /* 0x00000004050075a7 */ /* 0x0022e4000802017f */
[----:B---3--:R-:W-:Y:S05]  /*cd00*/  @!P1 NANOSLEEP.SYNCS 0x989680 ;  /* 0x009896800000995d */ /* 0x008fea0003900000 */
[----:B------:R-:W3:Y:S02]  /*cd10*/  @!P1 SYNCS.PHASECHK.TRANS64 P1, [R5+URZ], R4 ;  /* 0x00000004050095a7 */ /* 0x000ee4000802007f */
[----:B---3--:R-:W-:Y:S05]  /*cd20*/  @!P1 BRA `(.L_x_26) ;  /* 0xfffffffc00f09947 */ /* 0x008fea000383ffff */
[----:B------:R-:W-:Y:S05]  /*cd30*/  BRA `(.L_x_25) ;  /* 0xffffff5000107947 */ /* 0x000fea000383ffff */
.L_x_293:
[----:B------:R-:W-:Y:S01]  /*cd40*/  BSSY B1, `(.L_x_312) ;  /* 0x0000006000017945 */ /* 0x000fe20003800000 */
[----:B------:R-:W-:-:S07]  /*cd50*/  IMAD.MOV.U32 R15, RZ, RZ, -0x1 ;  /* 0xffffffffff0f7424 */ /* 0x000fce00078e00ff */
[----:B------:R-:W-:Y:S05]  /*cd60*/  WARPSYNC.COLLECTIVE R15, `(.L_x_313) ;  /* 0x000000000f0c7348 */ /* 0x000fea0003c00000 */
[----:B------:R-:W-:Y:S02]  /*cd70*/  ELECT P6, UR62, PT ;  /* 0x00000000003e782f */ /* 0x000fe400038c0000 */
[----:B------:R-:W-:Y:S01]  /*cd80*/  MOV R14, UR62 ;  /* 0x0000003e000e7c02 */ /* 0x000fe20008000f00 */
[----:B------:R-:W-:Y:S10]  /*cd90*/  ENDCOLLECTIVE ;  /* 0x000000000000791b */ /* 0x000ff40003800000 */
.L_x_313:
[----:B------:R-:W-:Y:S05]  /*cda0*/  BSYNC B1 ;  /* 0x0000000000017941 */ /* 0x000fea0003800000 */
.L_x_312:
[----:B------:R-:W-:Y:S05]  /*cdb0*/  BRA `(.L_x_314) ;  /* 0xfffffff000047947 */ /* 0x000fea000383ffff */
.L_x_296:
[----:B-1----:R1:W2:Y:S02]  /*cdc0*/  SYNCS.PHASECHK.TRANS64.TRYWAIT P0, [R20+URZ+0x20], R7 ;  /* 0x00002007140075a7 */ /* 0x0022a4000800017f */
[----:B--2---:R-:W-:Y:S05]  /*cdd0*/  @!P0 NANOSLEEP.SYNCS 0x989680 ;  /* 0x009896800000895d */ /* 0x004fea0003900000 */
[----:B------:R-:W2:Y:S02]  /*cde0*/  @!P0 SYNCS.PHASECHK.TRANS64 P0, [R20+URZ+0x20], R7 ;  /* 0x00002007140085a7 */ /* 0x000ea4000800007f */
[----:B--2---:R-:W-:Y:S05]  /*cdf0*/  @!P0 BRA `(.L_x_296) ;  /* 0xfffffffc00f08947 */ /* 0x004fea000383ffff */
[----:B------:R-:W-:Y:S05]  /*ce00*/  BRA `(.L_x_315) ;  /* 0xfffffff000407947 */ /* 0x000fea000383ffff */
.L_x_304:
[----:B------:R-:W-:Y:S01]  /*ce10*/  BSSY B0, `(.L_x_316) ;  /* 0x0000006000007945 */ /* 0x000fe20003800000 */
[----:B------:R-:W-:-:S07]  /*ce20*/  IMAD.MOV.U32 R15, RZ, RZ, -0x1 ;  /* 0xffffffffff0f7424 */ /* 0x000fce00078e00ff */
[----:B------:R-:W-:Y:S05]  /*ce30*/  WARPSYNC.COLLECTIVE R15, `(.L_x_317) ;  /* 0x000000000f0c7348 */ /* 0x000fea0003c00000 */
[----:B------:R-:W-:Y:S02]  /*ce40*/  ELECT P6, UR62, PT ;  /* 0x00000000003e782f */ /* 0x000fe400038c0000 */
[----:B------:R-:W-:Y:S01]  /*ce50*/  MOV R14, UR62 ;  /* 0x0000003e000e7c02 */ /* 0x000fe20008000f00 */
[----:B------:R-:W-:Y:S10]  /*ce60*/  ENDCOLLECTIVE ;  /* 0x000000000000791b */ /* 0x000ff40003800000 */
.L_x_317:
[----:B------:R-:W-:Y:S05]  /*ce70*/  BSYNC B0 ;  /* 0x0000000000007941 */ /* 0x000fea0003800000 */
.L_x_316:
[----:B------:R-:W-:Y:S05]  /*ce80*/  BRA `(.L_x_318) ;  /* 0xfffffff800d07947 */ /* 0x000fea000383ffff */
.L_x_308:
[----:B0-----:R0:W1:Y:S02]  /*ce90*/  SYNCS.PHASECHK.TRANS64.TRYWAIT P0, [R5+URZ], R2 ;  /* 0x00000002050075a7 */ /* 0x001064000800017f */
[----:B-1----:R-:W-:Y:S05]  /*cea0*/  @!P0 NANOSLEEP.SYNCS 0x989680 ;  /* 0x009896800000895d */ /* 0x002fea0003900000 */
[----:B------:R-:W1:Y:S02]  /*ceb0*/  @!P0 SYNCS.PHASECHK.TRANS64 P0, [R5+URZ], R2 ;  /* 0x00000002050085a7 */ /* 0x000e64000800007f */
[----:B-1----:R-:W-:Y:S05]  /*cec0*/  @!P0 BRA `(.L_x_308) ;  /* 0xfffffffc00f08947 */ /* 0x002fea000383ffff */
[----:B------:R-:W-:Y:S05]  /*ced0*/  BRA `(.L_x_319) ;  /* 0xfffffffc00107947 */ /* 0x000fea000383ffff */
.L_x_309:
[----:B0-----:R0:W1:Y:S02]  /*cee0*/  SYNCS.PHASECHK.TRANS64.TRYWAIT P0, [R7+URZ], R4 ;  /* 0x00000004070075a7 */ /* 0x001064000800017f */
[----:B-1----:R-:W-:Y:S05]  /*cef0*/  @!P0 NANOSLEEP.SYNCS 0x989680 ;  /* 0x009896800000895d */ /* 0x002fea0003900000 */
[----:B------:R-:W1:Y:S02]  /*cf00*/  @!P0 SYNCS.PHASECHK.TRANS64 P0, [R7+URZ], R4 ;  /* 0x00000004070085a7 */ /* 0x000e64000800007f */
[----:B-1----:R-:W-:Y:S05]  /*cf10*/  @!P0 BRA `(.L_x_309) ;  /* 0xfffffffc00f08947 */ /* 0x002fea000383ffff */
[----:B------:R-:W-:Y:S05]  /*cf20*/  BRA `(.L_x_320) ;  /* 0xfffffffc00207947 */ /* 0x000fea000383ffff */
.L_x_310:
[----:B0-----:R0:W1:Y:S02]  /*cf30*/  SYNCS.PHASECHK.TRANS64.TRYWAIT P0, [R6+URZ], R5 ;  /* 0x00000005060075a7 */ /* 0x001064000800017f */
[----:B-1----:R-:W-:Y:S05]  /*cf40*/  @!P0 NANOSLEEP.SYNCS 0x989680 ;  /* 0x009896800000895d */ /* 0x002fea0003900000 */
[----:B------:R-:W1:Y:S02]  /*cf50*/  @!P0 SYNCS.PHASECHK.TRANS64 P0, [R6+URZ], R5 ;  /* 0x00000005060085a7 */ /* 0x000e64000800007f */
[----:B-1----:R-:W-:Y:S05]  /*cf60*/  @!P0 BRA `(.L_x_310) ;  /* 0xfffffffc00f08947 */ /* 0x002fea000383ffff */
[----:B------:R-:W-:Y:S05]  /*cf70*/  BRA `(.L_x_321) ;  /* 0xfffffffc00287947 */ /* 0x000fea000383ffff */
.L_x_322:
[----:B------:R-:W-:-:S00]  /*cf80*/  BRA `(.L_x_322) ;  /* 0xfffffffc00fc7947 */ /* 0x000fc0000383ffff */
[----:B------:R-:W-:-:S00]  /*cf90*/  NOP ;  /* 0x0000000000007918 */ /* 0x000fc00000000000 */
        /* <DEDUP_REMOVED lines=14> */
.L_x_323:


//--------------------- .nv.global.init           --------------------------
	.section	.nv.global.init,"aw",@progbits
.nv.global.init:
	.type		$str$22,@object
	.size		$str$22,($str$23 - $str$22)
$str$22:
        /*0000*/ 	.byte	0x6b, 0x5f, 0x74, 0x69, 0x6c, 0x65, 0x5f, 0x63, 0x6f, 0x75, 0x6e, 0x74, 0x20, 0x3e, 0x3d, 0x20
        /*0010*/ 	.byte	0x31, 0x00
	.type		$str$23,@object
	.size		$str$23,(__unnamed_1 - $str$23)
$str$23:
        /*0012*/ 	.byte	0x2f, 0x74, 0x6d, 0x70, 0x2f, 0x63, 0x75, 0x74, 0x6c, 0x61, 0x73, 0x73, 0x5f, 0x73, 0x77, 0x65
        /*0022*/ 	.byte	0x65, 0x70, 0x5f, 0x73, 0x72, 0x63, 0x2f, 0x69, 0x6e, 0x63, 0x6c, 0x75, 0x64, 0x65, 0x2f, 0x63
        /*0032*/ 	.byte	0x75, 0x74, 0x6c, 0x61, 0x73, 0x73, 0x2f, 0x67, 0x65, 0x6d, 0x6d, 0x2f, 0x63, 0x6f, 0x6c, 0x6c
        /*0042*/ 	.byte	0x65, 0x63, 0x74, 0x69, 0x76, 0x65, 0x2f, 0x73, 0x6d, 0x39, 0x30, 0x5f, 0x6d, 0x6d, 0x61, 0x5f
        /*0052*/ 	.byte	0x74, 0x6d, 0x61, 0x5f, 0x67, 0x6d, 0x6d, 0x61, 0x5f, 0x73, 0x73, 0x5f, 0x77, 0x61, 0x72, 0x70
        /*0062*/ 	.byte	0x73, 0x70, 0x65, 0x63, 0x69, 0x61, 0x6c, 0x69, 0x7a, 0x65, 0x64, 0x2e, 0x68, 0x70, 0x70, 0x00
	.type		__unnamed_1,@object
	.size		__unnamed_1,(.L_0 - __unnamed_1)
__unnamed_1:
        /*0072*/ 	.byte	0x76, 0x6f, 0x69, 0x64, 0x20, 0x63, 0x75, 0x74, 0x6c, 0x61, 0x73, 0x73, 0x3a, 0x3a, 0x67, 0x65
        /* <DEDUP_REMOVED lines=181> */
        /*0bd2*/ 	.byte	0x5d, 0x00
.L_0:


//--------------------- .nv.shared._ZN7cutlass13device_kernelINS_4gemm6kernel13GemmUniversalIN4cute5tupleIJiiiiEEENS1_10collective13CollectiveMmaINS1_34MainloopSm90TmaGmmaWarpSpecializedILi4ENS5_IJNS4_1CILi2EEESB_NSA_ILi1EEEEEENS1_35KernelTmaWarpSpecializedCooperativeEEENS5_IJNSA_ILi256EEENSA_ILi128EEESH_EEENS_6half_tENS5_IJlSC_lEEESJ_SK_NS4_8TiledMMAINS4_8MMA_AtomIJNS4_4SM904GMMA26MMA_64x128x16_F32F16F16_SSILNSO_5MajorE0ELSQ_0ELNSO_7ScaleInE1ELSR_1EEEEEENS4_6LayoutINS5_IJSB_SC_SC_EEENS5_IJSC_NSA_ILi0EEESW_EEEEENS5_IJNS4_10UnderscoreESZ_SZ_EEEEENS4_23SM90_TMA_LOAD_MULTICASTENS4_14ComposedLayoutINS4_7SwizzleILi3ELi4ELi3EEENS4_18smem_ptr_flag_bitsILi16EEENSU_INS5_IJNSA_ILi8EEENSA_ILi64EEEEEENS5_IJS19_SC_EEEEEEEvNS4_8identityES12_S1D_vS1E_EENS_8epilogue10collective6detail29Sm90TmaWarpSpecializedAdapterINS1H_15DefaultEpilogueISJ_SK_SK_NS1G_6thread17LinearCombinationISJ_Li1EffLNS1L_9ScaleType4KindE0ELNS_15FloatRoundStyleE2ESJ_EENS1_15EpilogueDefaultEEEEEvvEEEEvNT_6ParamsE --------------------------
	.section	.nv.shared._ZN7cutlass13device_kernelINS_4gemm6kernel13GemmUniversalIN4cute5tupleIJiiiiEEENS1_10collective13CollectiveMmaINS1_34MainloopSm90TmaGmmaWarpSpecializedILi4ENS5_IJNS4_1CILi2EEESB_NSA_ILi1EEEEEENS1_35KernelTmaWarpSpecializedCooperativeEEENS5_IJNSA_ILi256EEENSA_ILi128EEESH_EEENS_6half_tENS5_IJlSC_lEEESJ_SK_NS4_8TiledMMAINS4_8MMA_AtomIJNS4_4SM904GMMA26MMA_64x128x16_F32F16F16_SSILNSO_5MajorE0ELSQ_0ELNSO_7ScaleInE1ELSR_1EEEEEENS4_6LayoutINS5_IJSB_SC_SC_EEENS5_IJSC_NSA_ILi0EEESW_EEEEENS5_IJNS4_10UnderscoreESZ_SZ_EEEEENS4_23SM90_TMA_LOAD_MULTICASTENS4_14ComposedLayoutINS4_7SwizzleILi3ELi4ELi3EEENS4_18smem_ptr_flag_bitsILi16EEENSU_INS5_IJNSA_ILi8EEENSA_ILi64EEEEEENS5_IJS19_SC_EEEEEEEvNS4_8identityES12_S1D_vS1E_EENS_8epilogue10collective6detail29Sm90TmaWarpSpecializedAdapterINS1H_15DefaultEpilogueISJ_SK_SK_NS1G_6thread17LinearCombinationISJ_Li1EffLNS1L_9ScaleType4KindE0ELNS_15FloatRoundStyleE2ESJ_EENS1_15EpilogueDefaultEEEEEvvEEEEvNT_6ParamsE,"aw",@nobits
	.sectionflags	@""
	.align	16
	.zero		1024


//--------------------- .nv.shared.reserved.0     --------------------------
	.section	.nv.shared.reserved.0,"aw",@nobits
	.weak		__nv_reservedSMEM_offset_0_alias
	.size		__nv_reservedSMEM_offset_0_alias, 0, 0
	.other		__nv_reservedSMEM_offset_0_alias,@"STO_CUDA_RESERVED_SHARED STV_DEFAULT"
__nv_reservedSMEM_offset_0_alias:
	.zero		0


//--------------------- .nv.global                --------------------------
	.section	.nv.global,"aw",@nobits
.nv.global:
	.type		_ZN39_INTERNAL_256b3708_4_k_cu_794511ed_39444cute1_E,@object
	.size		_ZN39_INTERNAL_256b3708_4_k_cu_794511ed_39444cute1_E,(_ZN39_INTERNAL_256b3708_4_k_cu_794511ed_39444cuda3std3__45__cpo6cbeginE - _ZN39_INTERNAL_256b3708_4_k_cu_794511ed_39444cute1_E)
_ZN39_INTERNAL_256b3708_4_k_cu_794511ed_39444cute1_E:
	.zero		1
	.type		_ZN39_INTERNAL_256b3708_4_k_cu_794511ed_39444cuda3std3__45__cpo6cbeginE,@object
	.size		_ZN39_INTERNAL_256b3708_4_k_cu_794511ed_39444cuda3std3__45__cpo6cbeginE,(_ZN39_INTERNAL_256b3708_4_k_cu_794511ed_39444cuda3std3__48in_placeE - _ZN39_INTERNAL_256b3708_4_k_cu_794511ed_39444cuda3std3__45__cpo6cbeginE)
_ZN39_INTERNAL_256b3708_4_k_cu_794511ed_39444cuda3std3__45__cpo6cbeginE:
	.zero		1
	.type		_ZN39_INTERNAL_256b3708_4_k_cu_794511ed_39444cuda3std3__48in_placeE,@object
	.size		_ZN39_INTERNAL_256b3708_4_k_cu_794511ed_39444cuda3std3__48in_placeE,(_ZN39_INTERNAL_256b3708_4_k_cu_794511ed_39444cuda3std6ranges3__45__cpo9iter_moveE - _ZN39_INTERNAL_256b3708_4_k_cu_794511ed_39444cuda3std3__48in_placeE)
_ZN39_INTERNAL_256b3708_4_k_cu_794511ed_39444cuda3std3__48in_placeE:
	.zero		1
	.type		_ZN39_INTERNAL_256b3708_4_k_cu_794511ed_39444cuda3std6ranges3__45__cpo9iter_moveE,@object
	.size		_ZN39_INTERNAL_256b3708_4_k_cu_794511ed_39444cuda3std6ranges3__45__cpo9iter_moveE,(_ZN39_INTERNAL_256b3708_4_k_cu_794511ed_39444cuda3std3__45__cpo5beginE - _ZN39_INTERNAL_256b3708_4_k_cu_794511ed_39444cuda3std6ranges3__45__cpo9iter_moveE)
_ZN39_INTERNAL_256b3708_4_k_cu_794511ed_39444cuda3std6ranges3__45__cpo9iter_moveE:
	.zero		1
	.type		_ZN39_INTERNAL_256b3708_4_k_cu_794511ed_39444cuda3std3__45__cpo5beginE,@object
	.size		_ZN39_INTERNAL_256b3708_4_k_cu_794511ed_39444cuda3std3__45__cpo5beginE,(_ZN39_INTERNAL_256b3708_4_k_cu_794511ed_39444cuda3std3__441_GLOBAL__N__256b3708_4_k_cu_794511ed_39446ignoreE - _ZN39_INTERNAL_256b3708_4_k_cu_794511ed_39444cuda3std3__45__cpo5beginE)
_ZN39_INTERNAL_256b3708_4_k_cu_794511ed_39444cuda3std3__45__cpo5beginE:
	.zero		1
	.type		_ZN39_INTERNAL_256b3708_4_k_cu_794511ed_39444cuda3std3__441_GLOBAL__N__256b3708_4_k_cu_794511ed_39446ignoreE,@object
	.size		_ZN39_INTERNAL_256b3708_4_k_cu_794511ed_39444cuda3std3__441_GLOBAL__N__256b3708_4_k_cu_794511ed_39446ignoreE,(_ZN39_INTERNAL_256b3708_4_k_cu_794511ed_39444cute7productE - _ZN39_INTERNAL_256b3708_4_k_cu_794511ed_39444cuda3std3__441_GLOBAL__N__256b3708_4_k_cu_794511ed_39446ignoreE)
_ZN39_INTERNAL_256b3708_4_k_cu_794511ed_39444cuda3std3__441_GLOBAL__N__256b3708_4_k_cu_794511ed_39446ignoreE:
	.zero		1
	.type		_ZN39_INTERNAL_256b3708_4_k_cu_794511ed_39444cute7productE,@object
	.size		_ZN39_INTERNAL_256b3708_4_k_cu_794511ed_39444cute7productE,(_ZN39_INTERNAL_256b3708_4_k_cu_794511ed_39444cuda3std3__45__cpo3endE - _ZN39_INTERNAL_256b3708_4_k_cu_794511ed_39444cute7productE)
_ZN39_INTERNAL_256b3708_4_k_cu_794511ed_39444cute7productE:
	.zero		1
	.type		_ZN39_INTERNAL_256b3708_4_k_cu_794511ed_39444cuda3std3__45__cpo3endE,@object
	.size		_ZN39_INTERNAL_256b3708_4_k_cu_794511ed_39444cuda3std3__45__cpo3endE,(_ZN39_INTERNAL_256b3708_4_k_cu_794511ed_39444cuda3std3__419piecewise_constructE - _ZN39_INTERNAL_256b3708_4_k_cu_794511ed_39444cuda3std3__45__cpo3endE)
_ZN39_INTERNAL_256b3708_4_k_cu_794511ed_39444cuda3std3__45__cpo3endE:
	.zero		1
	.type		_ZN39_INTERNAL_256b3708_4_k_cu_794511ed_39444cuda3std3__419piecewise_constructE,@object
	.size		_ZN39_INTERNAL_256b3708_4_k_cu_794511ed_39444cuda3std3__419piecewise_constructE,(_ZN39_INTERNAL_256b3708_4_k_cu_794511ed_39444cuda3std3__45__cpo4cendE - _ZN39_INTERNAL_256b3708_4_k_cu_794511ed_39444cuda3std3__419piecewise_constructE)
_ZN39_INTERNAL_256b3708_4_k_cu_794511ed_39444cuda3std3__419piecewise_constructE:
	.zero		1
	.type		_ZN39_INTERNAL_256b3708_4_k_cu_794511ed_39444cuda3std3__45__cpo4cendE,@object
	.size		_ZN39_INTERNAL_256b3708_4_k_cu_794511ed_39444cuda3std3__45__cpo4cendE,(_ZN39_INTERNAL_256b3708_4_k_cu_794511ed_39444cuda3std6ranges3__45__cpo4swapE - _ZN39_INTERNAL_256b3708_4_k_cu_794511ed_39444cuda3std3__45__cpo4cendE)
_ZN39_INTERNAL_256b3708_4_k_cu_794511ed_39444cuda3std3__45__cpo4cendE:
	.zero		1
	.type		_ZN39_INTERNAL_256b3708_4_k_cu_794511ed_39444cuda3std6ranges3__45__cpo4swapE,@object
	.size		_ZN39_INTERNAL_256b3708_4_k_cu_794511ed_39444cuda3std6ranges3__45__cpo4swapE,(.L_8 - _ZN39_INTERNAL_256b3708_4_k_cu_794511ed_39444cuda3std6ranges3__45__cpo4swapE)
_ZN39_INTERNAL_256b3708_4_k_cu_794511ed_39444cuda3std6ranges3__45__cpo4swapE:
	.zero		1
.L_8:


//--------------------- .nv.constant0._ZN7cutlass13device_kernelINS_4gemm6kernel13GemmUniversalIN4cute5tupleIJiiiiEEENS1_10collective13CollectiveMmaINS1_34MainloopSm90TmaGmmaWarpSpecializedILi4ENS5_IJNS4_1CILi2EEESB_NSA_ILi1EEEEEENS1_35KernelTmaWarpSpecializedCooperativeEEENS5_IJNSA_ILi256EEENSA_ILi128EEESH_EEENS_6half_tENS5_IJlSC_lEEESJ_SK_NS4_8TiledMMAINS4_8MMA_AtomIJNS4_4SM904GMMA26MMA_64x128x16_F32F16F16_SSILNSO_5MajorE0ELSQ_0ELNSO_7ScaleInE1ELSR_1EEEEEENS4_6LayoutINS5_IJSB_SC_SC_EEENS5_IJSC_NSA_ILi0EEESW_EEEEENS5_IJNS4_10UnderscoreESZ_SZ_EEEEENS4_23SM90_TMA_LOAD_MULTICASTENS4_14ComposedLayoutINS4_7SwizzleILi3ELi4ELi3EEENS4_18smem_ptr_flag_bitsILi16EEENSU_INS5_IJNSA_ILi8EEENSA_ILi64EEEEEENS5_IJS19_SC_EEEEEEEvNS4_8identityES12_S1D_vS1E_EENS_8epilogue10collective6detail29Sm90TmaWarpSpecializedAdapterINS1H_15DefaultEpilogueISJ_SK_SK_NS1G_6thread17LinearCombinationISJ_Li1EffLNS1L_9ScaleType4KindE0ELNS_15FloatRoundStyleE2ESJ_EENS1_15EpilogueDefaultEEEEEvvEEEEvNT_6ParamsE --------------------------
	.section	.nv.constant0._ZN7cutlass13device_kernelINS_4gemm6kernel13GemmUniversalIN4cute5tupleIJiiiiEEENS1_10collective13CollectiveMmaINS1_34MainloopSm90TmaGmmaWarpSpecializedILi4ENS5_IJNS4_1CILi2EEESB_NSA_ILi1EEEEEENS1_35KernelTmaWarpSpecializedCooperativeEEENS5_IJNSA_ILi256EEENSA_ILi128EEESH_EEENS_6half_tENS5_IJlSC_lEEESJ_SK_NS4_8TiledMMAINS4_8MMA_AtomIJNS4_4SM904GMMA26MMA_64x128x16_F32F16F16_SSILNSO_5MajorE0ELSQ_0ELNSO_7ScaleInE1ELSR_1EEEEEENS4_6LayoutINS5_IJSB_SC_SC_EEENS5_IJSC_NSA_ILi0EEESW_EEEEENS5_IJNS4_10UnderscoreESZ_SZ_EEEEENS4_23SM90_TMA_LOAD_MULTICASTENS4_14ComposedLayoutINS4_7SwizzleILi3ELi4ELi3EEENS4_18smem_ptr_flag_bitsILi16EEENSU_INS5_IJNSA_ILi8EEENSA_ILi64EEEEEENS5_IJS19_SC_EEEEEEEvNS4_8identityES12_S1D_vS1E_EENS_8epilogue10collective6detail29Sm90TmaWarpSpecializedAdapterINS1H_15DefaultEpilogueISJ_SK_SK_NS1G_6thread17LinearCombinationISJ_Li1EffLNS1L_9ScaleType4KindE0ELNS_15FloatRoundStyleE2ESJ_EENS1_15EpilogueDefaultEEEEEvvEEEEvNT_6ParamsE,"a",@progbits
	.sectionflags	@""
	.align	4
.nv.constant0._ZN7cutlass13device_kernelINS_4gemm6kernel13GemmUniversalIN4cute5tupleIJiiiiEEENS1_10collective13CollectiveMmaINS1_34MainloopSm90TmaGmmaWarpSpecializedILi4ENS5_IJNS4_1CILi2EEESB_NSA_ILi1EEEEEENS1_35KernelTmaWarpSpecializedCooperativeEEENS5_IJNSA_ILi256EEENSA_ILi128EEESH_EEENS_6half_tENS5_IJlSC_lEEESJ_SK_NS4_8TiledMMAINS4_8MMA_AtomIJNS4_4SM904GMMA26MMA_64x128x16_F32F16F16_SSILNSO_5MajorE0ELSQ_0ELNSO_7ScaleInE1ELSR_1EEEEEENS4_6LayoutINS5_IJSB_SC_SC_EEENS5_IJSC_NSA_ILi0EEESW_EEEEENS5_IJNS4_10UnderscoreESZ_SZ_EEEEENS4_23SM90_TMA_LOAD_MULTICASTENS4_14ComposedLayoutINS4_7SwizzleILi3ELi4ELi3EEENS4_18smem_ptr_flag_bitsILi16EEENSU_INS5_IJNSA_ILi8EEENSA_ILi64EEEEEENS5_IJS19_SC_EEEEEEEvNS4_8identityES12_S1D_vS1E_EENS_8epilogue10collective6detail29Sm90TmaWarpSpecializedAdapterINS1H_15DefaultEpilogueISJ_SK_SK_NS1G_6thread17LinearCombinationISJ_Li1EffLNS1L_9ScaleType4KindE0ELNS_15FloatRoundStyleE2ESJ_EENS1_15EpilogueDefaultEEEEEvvEEEEvNT_6ParamsE:
	.zero		1664


//--------------------- SYMBOLS --------------------------

	.type		.nv.reservedSmem.offset0,@object
	.size		.nv.reservedSmem.offset0,0x4
	.type		__assertfail,@function
